//
// Generated by NVIDIA NVVM Compiler
//
// Compiler Build ID: CL-36424714
// Cuda compilation tools, release 13.0, V13.0.88
// Based on NVVM 20.0.0
//

.version 9.0
.target sm_100
.address_size 64

	// .globl	_Z20find_correspondanceslllPdS_
.extern .shared .align 16 .b8 shared_memory[];

.visible .entry _Z20find_correspondanceslllPdS_(
	.param .u64 _Z20find_correspondanceslllPdS__param_0,
	.param .u64 _Z20find_correspondanceslllPdS__param_1,
	.param .u64 _Z20find_correspondanceslllPdS__param_2,
	.param .u64 .ptr .align 1 _Z20find_correspondanceslllPdS__param_3,
	.param .u64 .ptr .align 1 _Z20find_correspondanceslllPdS__param_4
)
{
	.local .align 8 .b8 	__local_depot0[24];
	.reg .b64 	%SP;
	.reg .b64 	%SPL;
	.reg .pred 	%p<31>;
	.reg .b32 	%r<16>;
	.reg .b64 	%rd<101>;
	.reg .b64 	%fd<36>;

	mov.u64 	%SPL, __local_depot0;
	ld.param.u64 	%rd26, [_Z20find_correspondanceslllPdS__param_0];
	ld.param.u64 	%rd22, [_Z20find_correspondanceslllPdS__param_1];
	ld.param.u64 	%rd23, [_Z20find_correspondanceslllPdS__param_2];
	ld.param.u64 	%rd24, [_Z20find_correspondanceslllPdS__param_3];
	ld.param.u64 	%rd25, [_Z20find_correspondanceslllPdS__param_4];
	mov.u32 	%r4, %ctaid.y;
	mov.u32 	%r5, %ntid.y;
	mov.u32 	%r6, %tid.y;
	mad.lo.s32 	%r7, %r4, %r5, %r6;
	cvt.u64.u32 	%rd1, %r7;
	mov.u32 	%r8, %ctaid.x;
	mov.u32 	%r9, %ntid.x;
	mov.u32 	%r10, %tid.x;
	mad.lo.s32 	%r11, %r8, %r9, %r10;
	cvt.u64.u32 	%rd2, %r11;
	mov.u32 	%r1, %ctaid.z;
	mov.u32 	%r2, %ntid.z;
	mov.u32 	%r3, %tid.z;
	mad.lo.s32 	%r12, %r1, %r2, %r3;
	cvt.u64.u32 	%rd3, %r12;
	setp.le.s64 	%p1, %rd26, %rd1;
	setp.le.s64 	%p2, %rd22, %rd2;
	or.pred  	%p3, %p1, %p2;
	setp.le.s64 	%p4, %rd23, %rd3;
	or.pred  	%p5, %p3, %p4;
	@%p5 bra 	$L__BB0_18;
	ld.param.u64 	%rd92, [_Z20find_correspondanceslllPdS__param_2];
	ld.param.u64 	%rd88, [_Z20find_correspondanceslllPdS__param_1];
	add.s64 	%rd4, %rd92, %rd88;
	setp.lt.s64 	%p6, %rd4, 1;
	@%p6 bra 	$L__BB0_18;
	ld.param.u64 	%rd93, [_Z20find_correspondanceslllPdS__param_2];
	ld.param.u64 	%rd89, [_Z20find_correspondanceslllPdS__param_1];
	add.s64 	%rd96, %rd2, %rd3;
	mul.lo.s64 	%rd28, %rd89, %rd1;
	mul.lo.s64 	%rd29, %rd28, %rd93;
	mul.lo.s64 	%rd30, %rd93, %rd2;
	add.s64 	%rd31, %rd29, %rd30;
	add.s64 	%rd32, %rd31, %rd3;
	cvta.to.global.u64 	%rd33, %rd24;
	shl.b64 	%rd34, %rd32, 3;
	add.s64 	%rd6, %rd33, %rd34;
	sub.s64 	%rd35, %rd30, %rd93;
	add.s64 	%rd36, %rd29, %rd35;
	add.s64 	%rd37, %rd36, %rd3;
	cvta.to.global.u64 	%rd38, %rd25;
	shl.b64 	%rd39, %rd37, 3;
	add.s64 	%rd7, %rd38, %rd39;
	shl.b64 	%rd40, %rd93, 3;
	add.s64 	%rd8, %rd7, %rd40;
	add.u64 	%rd9, %SPL, 0;
	setp.lt.u64 	%p7, %rd4, 4;
	mov.b64 	%rd98, 0;
	@%p7 bra 	$L__BB0_13;
	mov.b64 	%rd97, 0;
$L__BB0_4:
	setp.ne.s64 	%p8, %rd96, 0;
	@%p8 bra 	$L__BB0_6;
	ld.global.f64 	%fd1, [%rd6];
	ld.global.f64 	%fd2, [%rd7+-8];
	ld.global.f64 	%fd3, [%rd7];
	ld.global.f64 	%fd4, [%rd8+-8];
	setp.lt.f64 	%p9, %fd2, %fd3;
	setp.lt.f64 	%p10, %fd2, %fd4;
	selp.b64 	%rd43, 0, 2, %p10;
	setp.lt.f64 	%p11, %fd3, %fd4;
	selp.b64 	%rd44, 1, 2, %p11;
	selp.b64 	%rd45, %rd43, %rd44, %p9;
	st.local.f64 	[%rd9], %fd2;
	st.local.f64 	[%rd9+8], %fd3;
	st.local.f64 	[%rd9+16], %fd4;
	shl.b64 	%rd46, %rd45, 3;
	add.s64 	%rd47, %rd9, %rd46;
	ld.local.f64 	%fd5, [%rd47];
	cvt.rzi.s64.f64 	%rd48, %fd5;
	cvt.rn.f64.s64 	%fd6, %rd48;
	add.f64 	%fd7, %fd1, %fd6;
	st.global.f64 	[%rd8], %fd7;
$L__BB0_6:
	bar.sync 	0;
	add.s64 	%rd49, %rd97, 1;
	cvt.u64.u32 	%rd50, %r12;
	add.s64 	%rd51, %rd2, %rd50;
	setp.ne.s64 	%p12, %rd51, %rd49;
	@%p12 bra 	$L__BB0_8;
	ld.global.f64 	%fd8, [%rd6];
	ld.global.f64 	%fd9, [%rd7+-8];
	ld.global.f64 	%fd10, [%rd7];
	ld.global.f64 	%fd11, [%rd8+-8];
	setp.lt.f64 	%p13, %fd9, %fd10;
	setp.lt.f64 	%p14, %fd9, %fd11;
	selp.b64 	%rd52, 0, 2, %p14;
	setp.lt.f64 	%p15, %fd10, %fd11;
	selp.b64 	%rd53, 1, 2, %p15;
	selp.b64 	%rd54, %rd52, %rd53, %p13;
	st.local.f64 	[%rd9], %fd9;
	st.local.f64 	[%rd9+8], %fd10;
	st.local.f64 	[%rd9+16], %fd11;
	shl.b64 	%rd55, %rd54, 3;
	add.s64 	%rd56, %rd9, %rd55;
	ld.local.f64 	%fd12, [%rd56];
	cvt.rzi.s64.f64 	%rd57, %fd12;
	cvt.rn.f64.s64 	%fd13, %rd57;
	add.f64 	%fd14, %fd8, %fd13;
	st.global.f64 	[%rd8], %fd14;
$L__BB0_8:
	bar.sync 	0;
	add.s64 	%rd58, %rd97, 2;
	cvt.u64.u32 	%rd59, %r12;
	add.s64 	%rd60, %rd2, %rd59;
	setp.ne.s64 	%p16, %rd60, %rd58;
	@%p16 bra 	$L__BB0_10;
	ld.global.f64 	%fd15, [%rd6];
	ld.global.f64 	%fd16, [%rd7+-8];
	ld.global.f64 	%fd17, [%rd7];
	ld.global.f64 	%fd18, [%rd8+-8];
	setp.lt.f64 	%p17, %fd16, %fd17;
	setp.lt.f64 	%p18, %fd16, %fd18;
	selp.b64 	%rd61, 0, 2, %p18;
	setp.lt.f64 	%p19, %fd17, %fd18;
	selp.b64 	%rd62, 1, 2, %p19;
	selp.b64 	%rd63, %rd61, %rd62, %p17;
	st.local.f64 	[%rd9], %fd16;
	st.local.f64 	[%rd9+8], %fd17;
	st.local.f64 	[%rd9+16], %fd18;
	shl.b64 	%rd64, %rd63, 3;
	add.s64 	%rd65, %rd9, %rd64;
	ld.local.f64 	%fd19, [%rd65];
	cvt.rzi.s64.f64 	%rd66, %fd19;
	cvt.rn.f64.s64 	%fd20, %rd66;
	add.f64 	%fd21, %fd15, %fd20;
	st.global.f64 	[%rd8], %fd21;
$L__BB0_10:
	bar.sync 	0;
	add.s64 	%rd67, %rd97, 3;
	cvt.u64.u32 	%rd68, %r12;
	add.s64 	%rd69, %rd2, %rd68;
	setp.ne.s64 	%p20, %rd69, %rd67;
	@%p20 bra 	$L__BB0_12;
	ld.global.f64 	%fd22, [%rd6];
	ld.global.f64 	%fd23, [%rd7+-8];
	ld.global.f64 	%fd24, [%rd7];
	ld.global.f64 	%fd25, [%rd8+-8];
	setp.lt.f64 	%p21, %fd23, %fd24;
	setp.lt.f64 	%p22, %fd23, %fd25;
	selp.b64 	%rd70, 0, 2, %p22;
	setp.lt.f64 	%p23, %fd24, %fd25;
	selp.b64 	%rd71, 1, 2, %p23;
	selp.b64 	%rd72, %rd70, %rd71, %p21;
	st.local.f64 	[%rd9], %fd23;
	st.local.f64 	[%rd9+8], %fd24;
	st.local.f64 	[%rd9+16], %fd25;
	shl.b64 	%rd73, %rd72, 3;
	add.s64 	%rd74, %rd9, %rd73;
	ld.local.f64 	%fd26, [%rd74];
	cvt.rzi.s64.f64 	%rd75, %fd26;
	cvt.rn.f64.s64 	%fd27, %rd75;
	add.f64 	%fd28, %fd22, %fd27;
	st.global.f64 	[%rd8], %fd28;
$L__BB0_12:
	ld.param.u64 	%rd94, [_Z20find_correspondanceslllPdS__param_2];
	ld.param.u64 	%rd90, [_Z20find_correspondanceslllPdS__param_1];
	bar.sync 	0;
	add.s64 	%rd97, %rd97, 4;
	add.s64 	%rd96, %rd96, -4;
	add.s64 	%rd76, %rd94, %rd90;
	and.b64  	%rd98, %rd76, 9223372036854775804;
	setp.ne.s64 	%p24, %rd97, %rd98;
	@%p24 bra 	$L__BB0_4;
$L__BB0_13:
	ld.param.u64 	%rd95, [_Z20find_correspondanceslllPdS__param_2];
	ld.param.u64 	%rd91, [_Z20find_correspondanceslllPdS__param_1];
	add.s64 	%rd77, %rd95, %rd91;
	and.b64  	%rd99, %rd77, 3;
	setp.eq.s64 	%p25, %rd99, 0;
	@%p25 bra 	$L__BB0_18;
	mul.wide.u32 	%rd78, %r2, %r1;
	cvt.u64.u32 	%rd79, %r3;
	add.s64 	%rd80, %rd78, %rd79;
	add.s64 	%rd81, %rd80, %rd2;
	sub.s64 	%rd100, %rd81, %rd98;
$L__BB0_15:
	.pragma "nounroll";
	setp.ne.s64 	%p26, %rd100, 0;
	@%p26 bra 	$L__BB0_17;
	ld.global.f64 	%fd29, [%rd6];
	ld.global.f64 	%fd30, [%rd7+-8];
	ld.global.f64 	%fd31, [%rd7];
	ld.global.f64 	%fd32, [%rd8+-8];
	setp.lt.f64 	%p27, %fd30, %fd31;
	setp.lt.f64 	%p28, %fd30, %fd32;
	selp.b64 	%rd82, 0, 2, %p28;
	setp.lt.f64 	%p29, %fd31, %fd32;
	selp.b64 	%rd83, 1, 2, %p29;
	selp.b64 	%rd84, %rd82, %rd83, %p27;
	st.local.f64 	[%rd9], %fd30;
	st.local.f64 	[%rd9+8], %fd31;
	st.local.f64 	[%rd9+16], %fd32;
	shl.b64 	%rd85, %rd84, 3;
	add.s64 	%rd86, %rd9, %rd85;
	ld.local.f64 	%fd33, [%rd86];
	cvt.rzi.s64.f64 	%rd87, %fd33;
	cvt.rn.f64.s64 	%fd34, %rd87;
	add.f64 	%fd35, %fd29, %fd34;
	st.global.f64 	[%rd8], %fd35;
$L__BB0_17:
	bar.sync 	0;
	add.s64 	%rd100, %rd100, -1;
	add.s64 	%rd99, %rd99, -1;
	setp.ne.s64 	%p30, %rd99, 0;
	@%p30 bra 	$L__BB0_15;
$L__BB0_18:
	ret;

}
	// .globl	_Z24traceback_correspondancelllPdPlPc
.visible .entry _Z24traceback_correspondancelllPdPlPc(
	.param .u64 _Z24traceback_correspondancelllPdPlPc_param_0,
	.param .u64 _Z24traceback_correspondancelllPdPlPc_param_1,
	.param .u64 _Z24traceback_correspondancelllPdPlPc_param_2,
	.param .u64 .ptr .align 1 _Z24traceback_correspondancelllPdPlPc_param_3,
	.param .u64 .ptr .align 1 _Z24traceback_correspondancelllPdPlPc_param_4,
	.param .u64 .ptr .align 1 _Z24traceback_correspondancelllPdPlPc_param_5
)
{
	.local .align 8 .b8 	__local_depot1[48];
	.reg .b64 	%SP;
	.reg .b64 	%SPL;
	.reg .pred 	%p<8>;
	.reg .b16 	%rs<2>;
	.reg .b32 	%r<5>;
	.reg .b64 	%rd<49>;
	.reg .b64 	%fd<4>;

	mov.u64 	%SPL, __local_depot1;
	ld.param.u64 	%rd20, [_Z24traceback_correspondancelllPdPlPc_param_0];
	ld.param.u64 	%rd15, [_Z24traceback_correspondancelllPdPlPc_param_1];
	ld.param.u64 	%rd16, [_Z24traceback_correspondancelllPdPlPc_param_2];
	ld.param.u64 	%rd17, [_Z24traceback_correspondancelllPdPlPc_param_3];
	ld.param.u64 	%rd18, [_Z24traceback_correspondancelllPdPlPc_param_4];
	ld.param.u64 	%rd19, [_Z24traceback_correspondancelllPdPlPc_param_5];
	mov.u32 	%r1, %ctaid.y;
	mov.u32 	%r2, %ntid.y;
	mov.u32 	%r3, %tid.y;
	mad.lo.s32 	%r4, %r1, %r2, %r3;
	cvt.u64.u32 	%rd1, %r4;
	setp.le.s64 	%p1, %rd20, %rd1;
	@%p1 bra 	$L__BB1_4;
	add.s64 	%rd48, %rd15, -1;
	add.s64 	%rd47, %rd16, -1;
	or.b64  	%rd21, %rd48, %rd47;
	setp.eq.s64 	%p2, %rd21, 0;
	@%p2 bra 	$L__BB1_4;
	add.u64 	%rd4, %SPL, 0;
	add.u64 	%rd5, %SPL, 24;
	mul.lo.s64 	%rd6, %rd15, %rd1;
	mul.lo.s64 	%rd7, %rd6, %rd16;
	cvta.to.global.u64 	%rd8, %rd17;
	cvta.to.global.u64 	%rd9, %rd18;
	cvta.to.global.u64 	%rd10, %rd19;
$L__BB1_3:
	add.s64 	%rd24, %rd48, -1;
	mad.lo.s64 	%rd25, %rd24, %rd16, %rd7;
	add.s64 	%rd26, %rd25, %rd47;
	shl.b64 	%rd27, %rd26, 3;
	add.s64 	%rd28, %rd8, %rd27;
	ld.global.f64 	%fd1, [%rd28+-8];
	shl.b64 	%rd29, %rd16, 3;
	add.s64 	%rd30, %rd28, %rd29;
	ld.global.f64 	%fd2, [%rd30+-8];
	ld.global.f64 	%fd3, [%rd28];
	setp.lt.f64 	%p3, %fd1, %fd3;
	setp.lt.f64 	%p4, %fd1, %fd2;
	selp.b64 	%rd31, 0, 2, %p4;
	setp.lt.f64 	%p5, %fd3, %fd2;
	selp.b64 	%rd32, 1, 2, %p5;
	selp.b64 	%rd33, %rd31, %rd32, %p3;
	mov.b64 	%rd34, -1;
	st.local.u64 	[%rd4], %rd34;
	mov.b64 	%rd35, 0;
	st.local.u64 	[%rd4+8], %rd35;
	st.local.u64 	[%rd4+16], %rd34;
	st.local.u64 	[%rd5], %rd34;
	st.local.u64 	[%rd5+8], %rd34;
	st.local.u64 	[%rd5+16], %rd35;
	shl.b64 	%rd36, %rd33, 3;
	add.s64 	%rd37, %rd4, %rd36;
	ld.local.u64 	%rd38, [%rd37];
	add.s64 	%rd48, %rd38, %rd48;
	add.s64 	%rd39, %rd5, %rd36;
	ld.local.u64 	%rd40, [%rd39];
	add.s64 	%rd47, %rd40, %rd47;
	add.s64 	%rd42, %rd48, %rd6;
	shl.b64 	%rd43, %rd42, 3;
	add.s64 	%rd44, %rd9, %rd43;
	st.global.u64 	[%rd44], %rd47;
	setp.ne.s64 	%p6, %rd33, 0;
	selp.u16 	%rs1, 1, 0, %p6;
	add.s64 	%rd45, %rd10, %rd42;
	st.global.u8 	[%rd45], %rs1;
	or.b64  	%rd46, %rd48, %rd47;
	setp.ne.s64 	%p7, %rd46, 0;
	@%p7 bra 	$L__BB1_3;
$L__BB1_4:
	ret;

}
	// .globl	_Z20get_pixel_similaritylllPdS_S_
.visible .entry _Z20get_pixel_similaritylllPdS_S_(
	.param .u64 _Z20get_pixel_similaritylllPdS_S__param_0,
	.param .u64 _Z20get_pixel_similaritylllPdS_S__param_1,
	.param .u64 _Z20get_pixel_similaritylllPdS_S__param_2,
	.param .u64 .ptr .align 1 _Z20get_pixel_similaritylllPdS_S__param_3,
	.param .u64 .ptr .align 1 _Z20get_pixel_similaritylllPdS_S__param_4,
	.param .u64 .ptr .align 1 _Z20get_pixel_similaritylllPdS_S__param_5
)
{
	.reg .pred 	%p<7>;
	.reg .b32 	%r<13>;
	.reg .b64 	%rd<23>;
	.reg .b64 	%fd<8>;

	ld.param.u64 	%rd10, [_Z20get_pixel_similaritylllPdS_S__param_0];
	ld.param.u64 	%rd5, [_Z20get_pixel_similaritylllPdS_S__param_1];
	ld.param.u64 	%rd6, [_Z20get_pixel_similaritylllPdS_S__param_2];
	ld.param.u64 	%rd7, [_Z20get_pixel_similaritylllPdS_S__param_3];
	ld.param.u64 	%rd8, [_Z20get_pixel_similaritylllPdS_S__param_4];
	ld.param.u64 	%rd9, [_Z20get_pixel_similaritylllPdS_S__param_5];
	mov.u32 	%r1, %ctaid.z;
	mov.u32 	%r2, %ntid.z;
	mov.u32 	%r3, %tid.z;
	mad.lo.s32 	%r4, %r1, %r2, %r3;
	cvt.u64.u32 	%rd1, %r4;
	mov.u32 	%r5, %ctaid.y;
	mov.u32 	%r6, %ntid.y;
	mov.u32 	%r7, %tid.y;
	mad.lo.s32 	%r8, %r5, %r6, %r7;
	cvt.u64.u32 	%rd2, %r8;
	mov.u32 	%r9, %ctaid.x;
	mov.u32 	%r10, %ntid.x;
	mov.u32 	%r11, %tid.x;
	mad.lo.s32 	%r12, %r9, %r10, %r11;
	cvt.u64.u32 	%rd3, %r12;
	setp.le.s64 	%p1, %rd10, %rd2;
	setp.le.s64 	%p2, %rd5, %rd3;
	or.pred  	%p3, %p1, %p2;
	setp.le.s64 	%p4, %rd6, %rd1;
	or.pred  	%p5, %p3, %p4;
	@%p5 bra 	$L__BB2_4;
	cvta.to.global.u64 	%rd11, %rd7;
	mad.lo.s64 	%rd4, %rd5, %rd2, %rd3;
	shl.b64 	%rd12, %rd4, 3;
	add.s64 	%rd13, %rd11, %rd12;
	ld.global.f64 	%fd1, [%rd13];
	add.s64 	%rd14, %rd3, %rd1;
	setp.ge.u64 	%p6, %rd14, %rd6;
	mov.f64 	%fd7, 0d0000000000000000;
	@%p6 bra 	$L__BB2_3;
	add.s64 	%rd15, %rd4, %rd1;
	cvta.to.global.u64 	%rd16, %rd8;
	shl.b64 	%rd17, %rd15, 3;
	add.s64 	%rd18, %rd16, %rd17;
	ld.global.f64 	%fd7, [%rd18];
$L__BB2_3:
	sub.f64 	%fd5, %fd1, %fd7;
	mul.f64 	%fd6, %fd5, %fd5;
	mad.lo.s64 	%rd19, %rd4, %rd6, %rd1;
	cvta.to.global.u64 	%rd20, %rd9;
	shl.b64 	%rd21, %rd19, 3;
	add.s64 	%rd22, %rd20, %rd21;
	st.global.f64 	[%rd22], %fd6;
$L__BB2_4:
	ret;

}
	// .globl	_Z19cumulative_sum_colslllPd
.visible .entry _Z19cumulative_sum_colslllPd(
	.param .u64 _Z19cumulative_sum_colslllPd_param_0,
	.param .u64 _Z19cumulative_sum_colslllPd_param_1,
	.param .u64 _Z19cumulative_sum_colslllPd_param_2,
	.param .u64 .ptr .align 1 _Z19cumulative_sum_colslllPd_param_3
)
{
	.reg .pred 	%p<10>;
	.reg .b32 	%r<10>;
	.reg .b64 	%rd<64>;
	.reg .b64 	%fd<15>;

	ld.param.u64 	%rd27, [_Z19cumulative_sum_colslllPd_param_0];
	ld.param.u64 	%rd25, [_Z19cumulative_sum_colslllPd_param_1];
	ld.param.u64 	%rd28, [_Z19cumulative_sum_colslllPd_param_2];
	ld.param.u64 	%rd29, [_Z19cumulative_sum_colslllPd_param_3];
	cvta.to.global.u64 	%rd1, %rd29;
	mov.u32 	%r1, %ctaid.z;
	mov.u32 	%r2, %ntid.z;
	mov.u32 	%r3, %tid.z;
	mad.lo.s32 	%r4, %r1, %r2, %r3;
	cvt.u64.u32 	%rd2, %r4;
	mov.u32 	%r6, %ctaid.y;
	mov.u32 	%r7, %ntid.y;
	mov.u32 	%r8, %tid.y;
	mad.lo.s32 	%r9, %r6, %r7, %r8;
	cvt.u64.u32 	%rd3, %r9;
	setp.le.s64 	%p1, %rd27, %rd3;
	setp.le.s64 	%p2, %rd28, %rd2;
	or.pred  	%p3, %p1, %p2;
	@%p3 bra 	$L__BB3_8;
	setp.lt.s64 	%p4, %rd2, %rd25;
	sub.s64 	%rd30, %rd2, %rd25;
	selp.b64 	%rd4, %rd2, 0, %p4;
	selp.b64 	%rd31, 0, %rd30, %p4;
	sub.s64 	%rd32, %rd25, %rd4;
	sub.s64 	%rd33, %rd28, %rd31;
	min.s64 	%rd5, %rd32, %rd33;
	setp.lt.s64 	%p5, %rd5, 2;
	@%p5 bra 	$L__BB3_8;
	add.s64 	%rd6, %rd5, -1;
	add.s64 	%rd35, %rd5, -2;
	and.b64  	%rd7, %rd6, 3;
	setp.lt.u64 	%p6, %rd35, 3;
	mov.b64 	%rd61, 1;
	@%p6 bra 	$L__BB3_5;
	and.b64  	%rd37, %rd6, -4;
	neg.s64 	%rd8, %rd37;
	max.s64 	%rd38, %rd25, %rd2;
	mad.lo.s64 	%rd39, %rd4, %rd28, %rd38;
	mad.lo.s64 	%rd40, %rd28, %rd3, -1;
	mad.lo.s64 	%rd41, %rd25, %rd40, %rd39;
	shl.b64 	%rd42, %rd41, 3;
	add.s64 	%rd59, %rd1, %rd42;
	shl.b64 	%rd43, %rd28, 5;
	add.s64 	%rd10, %rd43, 32;
	shl.b64 	%rd44, %rd28, 3;
	add.s64 	%rd11, %rd44, 8;
	ld.global.f64 	%fd14, [%rd59];
	mov.b64 	%rd61, 1;
$L__BB3_4:
	add.s64 	%rd45, %rd59, %rd11;
	ld.global.f64 	%fd4, [%rd45];
	add.f64 	%fd5, %fd14, %fd4;
	st.global.f64 	[%rd45], %fd5;
	add.s64 	%rd46, %rd45, %rd11;
	ld.global.f64 	%fd6, [%rd46];
	add.f64 	%fd7, %fd5, %fd6;
	st.global.f64 	[%rd46], %fd7;
	add.s64 	%rd47, %rd46, %rd11;
	ld.global.f64 	%fd8, [%rd47];
	add.f64 	%fd9, %fd7, %fd8;
	st.global.f64 	[%rd47], %fd9;
	add.s64 	%rd48, %rd47, %rd11;
	ld.global.f64 	%fd10, [%rd48];
	add.f64 	%fd14, %fd9, %fd10;
	st.global.f64 	[%rd48], %fd14;
	add.s64 	%rd61, %rd61, 4;
	add.s64 	%rd49, %rd8, %rd61;
	add.s64 	%rd59, %rd59, %rd10;
	setp.ne.s64 	%p7, %rd49, 1;
	@%p7 bra 	$L__BB3_4;
$L__BB3_5:
	setp.eq.s64 	%p8, %rd7, 0;
	@%p8 bra 	$L__BB3_8;
	shl.b64 	%rd17, %rd28, 3;
	max.s64 	%rd50, %rd25, %rd2;
	add.s64 	%rd51, %rd61, %rd50;
	add.s64 	%rd52, %rd4, %rd61;
	add.s64 	%rd53, %rd52, -1;
	mad.lo.s64 	%rd54, %rd28, %rd53, %rd51;
	mad.lo.s64 	%rd55, %rd28, %rd3, -1;
	mad.lo.s64 	%rd56, %rd25, %rd55, %rd54;
	shl.b64 	%rd57, %rd56, 3;
	add.s64 	%rd63, %rd1, %rd57;
	add.s64 	%rd19, %rd17, 8;
	neg.s64 	%rd62, %rd7;
$L__BB3_7:
	.pragma "nounroll";
	ld.global.f64 	%fd11, [%rd63+-8];
	add.s64 	%rd58, %rd63, %rd17;
	ld.global.f64 	%fd12, [%rd58];
	add.f64 	%fd13, %fd11, %fd12;
	st.global.f64 	[%rd58], %fd13;
	add.s64 	%rd63, %rd63, %rd19;
	add.s64 	%rd62, %rd62, 1;
	setp.ne.s64 	%p9, %rd62, 0;
	@%p9 bra 	$L__BB3_7;
$L__BB3_8:
	ret;

}
	// .globl	_Z19cumulative_sum_rowslllPd
.visible .entry _Z19cumulative_sum_rowslllPd(
	.param .u64 _Z19cumulative_sum_rowslllPd_param_0,
	.param .u64 _Z19cumulative_sum_rowslllPd_param_1,
	.param .u64 _Z19cumulative_sum_rowslllPd_param_2,
	.param .u64 .ptr .align 1 _Z19cumulative_sum_rowslllPd_param_3
)
{
	.reg .pred 	%p<14>;
	.reg .b32 	%r<10>;
	.reg .b64 	%rd<73>;
	.reg .b64 	%fd<37>;

	ld.param.u64 	%rd24, [_Z19cumulative_sum_rowslllPd_param_0];
	ld.param.u64 	%rd25, [_Z19cumulative_sum_rowslllPd_param_1];
	ld.param.u64 	%rd27, [_Z19cumulative_sum_rowslllPd_param_2];
	ld.param.u64 	%rd28, [_Z19cumulative_sum_rowslllPd_param_3];
	cvta.to.global.u64 	%rd1, %rd28;
	mov.u32 	%r1, %ctaid.z;
	mov.u32 	%r2, %ntid.z;
	mov.u32 	%r3, %tid.z;
	mad.lo.s32 	%r4, %r1, %r2, %r3;
	cvt.u64.u32 	%rd2, %r4;
	mov.u32 	%r6, %ctaid.x;
	mov.u32 	%r7, %ntid.x;
	mov.u32 	%r8, %tid.x;
	mad.lo.s32 	%r9, %r6, %r7, %r8;
	cvt.u64.u32 	%rd3, %r9;
	setp.le.s64 	%p1, %rd25, %rd3;
	setp.le.s64 	%p2, %rd27, %rd2;
	or.pred  	%p3, %p1, %p2;
	setp.lt.s64 	%p4, %rd24, 2;
	or.pred  	%p5, %p3, %p4;
	@%p5 bra 	$L__BB4_12;
	mul.lo.s64 	%rd4, %rd27, %rd25;
	mad.lo.s64 	%rd5, %rd27, %rd3, %rd2;
	add.s64 	%rd6, %rd24, -1;
	add.s64 	%rd30, %rd24, -2;
	and.b64  	%rd7, %rd6, 7;
	setp.lt.u64 	%p6, %rd30, 7;
	mov.b64 	%rd70, 1;
	@%p6 bra 	$L__BB4_4;
	and.b64  	%rd32, %rd6, -8;
	neg.s64 	%rd8, %rd32;
	shl.b64 	%rd33, %rd5, 3;
	add.s64 	%rd68, %rd1, %rd33;
	shl.b64 	%rd10, %rd4, 5;
	mul.lo.s64 	%rd11, %rd4, 40;
	mul.lo.s64 	%rd12, %rd4, 48;
	mul.lo.s64 	%rd13, %rd4, 56;
	ld.global.f64 	%fd36, [%rd68];
	mov.b64 	%rd70, 1;
$L__BB4_3:
	.pragma "nounroll";
	shl.b64 	%rd34, %rd4, 3;
	add.s64 	%rd35, %rd68, %rd34;
	ld.global.f64 	%fd4, [%rd35];
	add.f64 	%fd5, %fd36, %fd4;
	st.global.f64 	[%rd35], %fd5;
	shl.b64 	%rd36, %rd4, 4;
	add.s64 	%rd37, %rd68, %rd36;
	ld.global.f64 	%fd6, [%rd37];
	add.f64 	%fd7, %fd5, %fd6;
	st.global.f64 	[%rd37], %fd7;
	mad.lo.s64 	%rd38, %rd4, 24, %rd68;
	ld.global.f64 	%fd8, [%rd38];
	add.f64 	%fd9, %fd7, %fd8;
	st.global.f64 	[%rd38], %fd9;
	add.s64 	%rd39, %rd68, %rd10;
	ld.global.f64 	%fd10, [%rd39];
	add.f64 	%fd11, %fd9, %fd10;
	st.global.f64 	[%rd39], %fd11;
	add.s64 	%rd40, %rd68, %rd11;
	ld.global.f64 	%fd12, [%rd40];
	add.f64 	%fd13, %fd11, %fd12;
	st.global.f64 	[%rd40], %fd13;
	add.s64 	%rd41, %rd68, %rd12;
	ld.global.f64 	%fd14, [%rd41];
	add.f64 	%fd15, %fd13, %fd14;
	st.global.f64 	[%rd41], %fd15;
	add.s64 	%rd42, %rd68, %rd13;
	ld.global.f64 	%fd16, [%rd42];
	add.f64 	%fd17, %fd15, %fd16;
	st.global.f64 	[%rd42], %fd17;
	shl.b64 	%rd43, %rd4, 6;
	add.s64 	%rd68, %rd68, %rd43;
	ld.global.f64 	%fd18, [%rd68];
	add.f64 	%fd36, %fd17, %fd18;
	st.global.f64 	[%rd68], %fd36;
	add.s64 	%rd70, %rd70, 8;
	add.s64 	%rd44, %rd8, %rd70;
	setp.ne.s64 	%p7, %rd44, 1;
	@%p7 bra 	$L__BB4_3;
$L__BB4_4:
	setp.eq.s64 	%p8, %rd7, 0;
	@%p8 bra 	$L__BB4_12;
	and.b64  	%rd19, %rd6, 3;
	setp.lt.u64 	%p9, %rd7, 4;
	@%p9 bra 	$L__BB4_7;
	add.s64 	%rd45, %rd70, -1;
	mad.lo.s64 	%rd46, %rd4, %rd45, %rd5;
	shl.b64 	%rd47, %rd46, 3;
	add.s64 	%rd48, %rd1, %rd47;
	ld.global.f64 	%fd19, [%rd48];
	shl.b64 	%rd49, %rd4, 3;
	add.s64 	%rd50, %rd48, %rd49;
	ld.global.f64 	%fd20, [%rd50];
	add.f64 	%fd21, %fd19, %fd20;
	st.global.f64 	[%rd50], %fd21;
	add.s64 	%rd51, %rd50, %rd49;
	ld.global.f64 	%fd22, [%rd51];
	add.f64 	%fd23, %fd21, %fd22;
	st.global.f64 	[%rd51], %fd23;
	add.s64 	%rd52, %rd51, %rd49;
	ld.global.f64 	%fd24, [%rd52];
	add.f64 	%fd25, %fd23, %fd24;
	st.global.f64 	[%rd52], %fd25;
	add.s64 	%rd53, %rd52, %rd49;
	ld.global.f64 	%fd26, [%rd53];
	add.f64 	%fd27, %fd25, %fd26;
	st.global.f64 	[%rd53], %fd27;
	add.s64 	%rd70, %rd70, 4;
$L__BB4_7:
	setp.eq.s64 	%p10, %rd19, 0;
	@%p10 bra 	$L__BB4_12;
	setp.eq.s64 	%p11, %rd19, 1;
	@%p11 bra 	$L__BB4_10;
	add.s64 	%rd54, %rd70, -1;
	mad.lo.s64 	%rd55, %rd4, %rd54, %rd5;
	shl.b64 	%rd56, %rd55, 3;
	add.s64 	%rd57, %rd1, %rd56;
	ld.global.f64 	%fd28, [%rd57];
	shl.b64 	%rd58, %rd4, 3;
	add.s64 	%rd59, %rd57, %rd58;
	ld.global.f64 	%fd29, [%rd59];
	add.f64 	%fd30, %fd28, %fd29;
	st.global.f64 	[%rd59], %fd30;
	add.s64 	%rd60, %rd59, %rd58;
	ld.global.f64 	%fd31, [%rd60];
	add.f64 	%fd32, %fd30, %fd31;
	st.global.f64 	[%rd60], %fd32;
	add.s64 	%rd70, %rd70, 2;
$L__BB4_10:
	and.b64  	%rd61, %rd6, 1;
	setp.eq.b64 	%p12, %rd61, 1;
	not.pred 	%p13, %p12;
	@%p13 bra 	$L__BB4_12;
	add.s64 	%rd62, %rd70, -1;
	mad.lo.s64 	%rd63, %rd4, %rd62, %rd5;
	shl.b64 	%rd64, %rd63, 3;
	add.s64 	%rd65, %rd1, %rd64;
	ld.global.f64 	%fd33, [%rd65];
	shl.b64 	%rd66, %rd4, 3;
	add.s64 	%rd67, %rd65, %rd66;
	ld.global.f64 	%fd34, [%rd67];
	add.f64 	%fd35, %fd33, %fd34;
	st.global.f64 	[%rd67], %fd35;
$L__BB4_12:
	ret;

}
	// .globl	_Z20get_patch_similarityllllPdS_
.visible .entry _Z20get_patch_similarityllllPdS_(
	.param .u64 _Z20get_patch_similarityllllPdS__param_0,
	.param .u64 _Z20get_patch_similarityllllPdS__param_1,
	.param .u64 _Z20get_patch_similarityllllPdS__param_2,
	.param .u64 _Z20get_patch_similarityllllPdS__param_3,
	.param .u64 .ptr .align 1 _Z20get_patch_similarityllllPdS__param_4,
	.param .u64 .ptr .align 1 _Z20get_patch_similarityllllPdS__param_5
)
{
	.reg .b32 	%r<13>;
	.reg .b64 	%rd<53>;
	.reg .b64 	%fd<10>;

	ld.param.u64 	%rd1, [_Z20get_patch_similarityllllPdS__param_0];
	ld.param.u64 	%rd2, [_Z20get_patch_similarityllllPdS__param_1];
	ld.param.u64 	%rd3, [_Z20get_patch_similarityllllPdS__param_2];
	ld.param.u64 	%rd4, [_Z20get_patch_similarityllllPdS__param_3];
	ld.param.u64 	%rd5, [_Z20get_patch_similarityllllPdS__param_4];
	ld.param.u64 	%rd6, [_Z20get_patch_similarityllllPdS__param_5];
	cvta.to.global.u64 	%rd7, %rd6;
	cvta.to.global.u64 	%rd8, %rd5;
	mov.u32 	%r1, %ctaid.z;
	mov.u32 	%r2, %ntid.z;
	mov.u32 	%r3, %tid.z;
	mad.lo.s32 	%r4, %r1, %r2, %r3;
	cvt.u64.u32 	%rd9, %r4;
	mov.u32 	%r5, %ctaid.y;
	mov.u32 	%r6, %ntid.y;
	mov.u32 	%r7, %tid.y;
	mad.lo.s32 	%r8, %r5, %r6, %r7;
	cvt.u64.u32 	%rd10, %r8;
	mov.u32 	%r9, %ctaid.x;
	mov.u32 	%r10, %ntid.x;
	mov.u32 	%r11, %tid.x;
	mad.lo.s32 	%r12, %r9, %r10, %r11;
	cvt.u64.u32 	%rd11, %r12;
	not.b64 	%rd12, %rd4;
	add.s64 	%rd13, %rd12, %rd10;
	min.s64 	%rd14, %rd13, 0;
	add.s64 	%rd15, %rd12, %rd11;
	min.s64 	%rd16, %rd15, 0;
	add.s64 	%rd17, %rd12, %rd9;
	min.s64 	%rd18, %rd17, 0;
	add.s64 	%rd19, %rd4, %rd10;
	min.s64 	%rd20, %rd19, %rd1;
	add.s64 	%rd21, %rd4, %rd11;
	min.s64 	%rd22, %rd21, %rd2;
	add.s64 	%rd23, %rd4, %rd9;
	min.s64 	%rd24, %rd23, %rd3;
	mul.lo.s64 	%rd25, %rd3, %rd2;
	mul.lo.s64 	%rd26, %rd25, %rd14;
	mad.lo.s64 	%rd27, %rd16, %rd3, %rd18;
	add.s64 	%rd28, %rd27, %rd26;
	shl.b64 	%rd29, %rd28, 3;
	add.s64 	%rd30, %rd8, %rd29;
	ld.global.f64 	%fd1, [%rd30];
	mul.lo.s64 	%rd31, %rd25, %rd20;
	mad.lo.s64 	%rd32, %rd22, %rd3, %rd24;
	add.s64 	%rd33, %rd32, %rd31;
	shl.b64 	%rd34, %rd33, 3;
	add.s64 	%rd35, %rd8, %rd34;
	ld.global.f64 	%fd2, [%rd35];
	add.f64 	%fd3, %fd1, %fd2;
	add.s64 	%rd36, %rd27, %rd31;
	shl.b64 	%rd37, %rd36, 3;
	add.s64 	%rd38, %rd8, %rd37;
	ld.global.f64 	%fd4, [%rd38];
	sub.f64 	%fd5, %fd3, %fd4;
	add.s64 	%rd39, %rd32, %rd26;
	shl.b64 	%rd40, %rd39, 3;
	add.s64 	%rd41, %rd8, %rd40;
	ld.global.f64 	%fd6, [%rd41];
	sub.f64 	%fd7, %fd5, %fd6;
	sub.s64 	%rd42, %rd20, %rd14;
	sub.s64 	%rd43, %rd22, %rd16;
	sub.s64 	%rd44, %rd24, %rd18;
	min.s64 	%rd45, %rd43, %rd44;
	mad.lo.s64 	%rd46, %rd42, %rd45, %rd42;
	add.s64 	%rd47, %rd45, %rd46;
	add.s64 	%rd48, %rd47, 1;
	cvt.rn.f64.s64 	%fd8, %rd48;
	div.rn.f64 	%fd9, %fd7, %fd8;
	mad.lo.s64 	%rd49, %rd2, %rd10, %rd11;
	mad.lo.s64 	%rd50, %rd49, %rd3, %rd9;
	shl.b64 	%rd51, %rd50, 3;
	add.s64 	%rd52, %rd7, %rd51;
	st.global.f64 	[%rd52], %fd9;
	ret;

}
	// .globl	_Z20matrix_vector_kernelllPdS_S_
.visible .entry _Z20matrix_vector_kernelllPdS_S_(
	.param .u64 _Z20matrix_vector_kernelllPdS_S__param_0,
	.param .u64 _Z20matrix_vector_kernelllPdS_S__param_1,
	.param .u64 .ptr .align 1 _Z20matrix_vector_kernelllPdS_S__param_2,
	.param .u64 .ptr .align 1 _Z20matrix_vector_kernelllPdS_S__param_3,
	.param .u64 .ptr .align 1 _Z20matrix_vector_kernelllPdS_S__param_4
)
{
	.reg .pred 	%p<23>;
	.reg .b32 	%r<53>;
	.reg .b64 	%rd<37>;
	.reg .b64 	%fd<101>;

	ld.param.u64 	%rd17, [_Z20matrix_vector_kernelllPdS_S__param_1];
	ld.param.u64 	%rd18, [_Z20matrix_vector_kernelllPdS_S__param_2];
	ld.param.u64 	%rd19, [_Z20matrix_vector_kernelllPdS_S__param_3];
	ld.param.u64 	%rd20, [_Z20matrix_vector_kernelllPdS_S__param_4];
	mov.u32 	%r8, %ctaid.y;
	cvt.u64.u32 	%rd1, %r8;
	mov.u32 	%r9, %ctaid.x;
	mov.u32 	%r1, %ntid.x;
	mov.u32 	%r2, %tid.x;
	mad.lo.s32 	%r10, %r9, %r1, %r2;
	cvt.u64.u32 	%rd2, %r10;
	setp.le.s64 	%p1, %rd17, %rd2;
	mov.f64 	%fd91, 0d0000000000000000;
	@%p1 bra 	$L__BB6_2;
	cvta.to.global.u64 	%rd21, %rd18;
	cvta.to.global.u64 	%rd22, %rd19;
	mad.lo.s64 	%rd23, %rd17, %rd1, %rd2;
	shl.b64 	%rd24, %rd23, 3;
	add.s64 	%rd25, %rd21, %rd24;
	ld.global.f64 	%fd18, [%rd25];
	shl.b64 	%rd26, %rd2, 3;
	add.s64 	%rd27, %rd22, %rd26;
	ld.global.f64 	%fd19, [%rd27];
	mul.f64 	%fd91, %fd18, %fd19;
$L__BB6_2:
	bar.warp.sync 	-1;
	// begin inline asm
	mov.b64 {%r11,%r12}, %fd91;
	// end inline asm
	shfl.sync.down.b32	%r14|%p2, %r12, 16, 31, -1;
	shfl.sync.down.b32	%r13|%p3, %r11, 16, 31, -1;
	// begin inline asm
	mov.b64 %fd21, {%r13,%r14};
	// end inline asm
	add.f64 	%fd22, %fd91, %fd21;
	// begin inline asm
	mov.b64 {%r15,%r16}, %fd22;
	// end inline asm
	shfl.sync.down.b32	%r18|%p4, %r16, 8, 31, -1;
	shfl.sync.down.b32	%r17|%p5, %r15, 8, 31, -1;
	// begin inline asm
	mov.b64 %fd23, {%r17,%r18};
	// end inline asm
	add.f64 	%fd24, %fd22, %fd23;
	// begin inline asm
	mov.b64 {%r19,%r20}, %fd24;
	// end inline asm
	shfl.sync.down.b32	%r22|%p6, %r20, 4, 31, -1;
	shfl.sync.down.b32	%r21|%p7, %r19, 4, 31, -1;
	// begin inline asm
	mov.b64 %fd25, {%r21,%r22};
	// end inline asm
	add.f64 	%fd26, %fd24, %fd25;
	// begin inline asm
	mov.b64 {%r23,%r24}, %fd26;
	// end inline asm
	shfl.sync.down.b32	%r26|%p8, %r24, 2, 31, -1;
	shfl.sync.down.b32	%r25|%p9, %r23, 2, 31, -1;
	// begin inline asm
	mov.b64 %fd27, {%r25,%r26};
	// end inline asm
	add.f64 	%fd28, %fd26, %fd27;
	// begin inline asm
	mov.b64 {%r27,%r28}, %fd28;
	// end inline asm
	shfl.sync.down.b32	%r30|%p10, %r28, 1, 31, -1;
	shfl.sync.down.b32	%r29|%p11, %r27, 1, 31, -1;
	// begin inline asm
	mov.b64 %fd29, {%r29,%r30};
	// end inline asm
	add.f64 	%fd3, %fd28, %fd29;
	and.b32  	%r31, %r2, 31;
	setp.ne.s32 	%p12, %r31, 0;
	@%p12 bra 	$L__BB6_4;
	shr.u32 	%r32, %r2, 2;
	mov.u32 	%r33, shared_memory;
	add.s32 	%r34, %r33, %r32;
	st.shared.f64 	[%r34], %fd3;
$L__BB6_4:
	bar.sync 	0;
	shr.u32 	%r35, %r1, 5;
	cvt.u64.u32 	%rd3, %r35;
	setp.lt.u32 	%p13, %r1, 32;
	mov.f64 	%fd100, 0d0000000000000000;
	@%p13 bra 	$L__BB6_17;
	cvt.u32.u64 	%r36, %rd3;
	and.b64  	%rd4, %rd3, 15;
	add.s32 	%r37, %r36, -1;
	setp.lt.u32 	%p14, %r37, 15;
	mov.f64 	%fd100, 0d0000000000000000;
	mov.b64 	%rd34, 0;
	@%p14 bra 	$L__BB6_8;
	mov.u32 	%r39, shared_memory;
	add.s32 	%r51, %r39, 64;
	and.b64  	%rd34, %rd3, 48;
	mov.f64 	%fd100, 0d0000000000000000;
	mov.u64 	%rd32, %rd34;
$L__BB6_7:
	.pragma "nounroll";
	ld.shared.v2.f64 	{%fd34, %fd35}, [%r51+-64];
	add.f64 	%fd36, %fd100, %fd34;
	add.f64 	%fd37, %fd36, %fd35;
	ld.shared.v2.f64 	{%fd38, %fd39}, [%r51+-48];
	add.f64 	%fd40, %fd37, %fd38;
	add.f64 	%fd41, %fd40, %fd39;
	ld.shared.v2.f64 	{%fd42, %fd43}, [%r51+-32];
	add.f64 	%fd44, %fd41, %fd42;
	add.f64 	%fd45, %fd44, %fd43;
	ld.shared.v2.f64 	{%fd46, %fd47}, [%r51+-16];
	add.f64 	%fd48, %fd45, %fd46;
	add.f64 	%fd49, %fd48, %fd47;
	ld.shared.v2.f64 	{%fd50, %fd51}, [%r51];
	add.f64 	%fd52, %fd49, %fd50;
	add.f64 	%fd53, %fd52, %fd51;
	ld.shared.v2.f64 	{%fd54, %fd55}, [%r51+16];
	add.f64 	%fd56, %fd53, %fd54;
	add.f64 	%fd57, %fd56, %fd55;
	ld.shared.v2.f64 	{%fd58, %fd59}, [%r51+32];
	add.f64 	%fd60, %fd57, %fd58;
	add.f64 	%fd61, %fd60, %fd59;
	ld.shared.v2.f64 	{%fd62, %fd63}, [%r51+48];
	add.f64 	%fd64, %fd61, %fd62;
	add.f64 	%fd100, %fd64, %fd63;
	add.s64 	%rd32, %rd32, -16;
	add.s32 	%r51, %r51, 128;
	setp.ne.s64 	%p15, %rd32, 0;
	@%p15 bra 	$L__BB6_7;
$L__BB6_8:
	setp.eq.s64 	%p16, %rd4, 0;
	@%p16 bra 	$L__BB6_17;
	and.b64  	%rd9, %rd3, 7;
	setp.lt.u64 	%p17, %rd4, 8;
	@%p17 bra 	$L__BB6_11;
	cvt.u32.u64 	%r40, %rd34;
	shl.b32 	%r41, %r40, 3;
	mov.u32 	%r42, shared_memory;
	add.s32 	%r43, %r42, %r41;
	ld.shared.f64 	%fd66, [%r43];
	add.f64 	%fd67, %fd100, %fd66;
	ld.shared.f64 	%fd68, [%r43+8];
	add.f64 	%fd69, %fd67, %fd68;
	ld.shared.f64 	%fd70, [%r43+16];
	add.f64 	%fd71, %fd69, %fd70;
	ld.shared.f64 	%fd72, [%r43+24];
	add.f64 	%fd73, %fd71, %fd72;
	ld.shared.f64 	%fd74, [%r43+32];
	add.f64 	%fd75, %fd73, %fd74;
	ld.shared.f64 	%fd76, [%r43+40];
	add.f64 	%fd77, %fd75, %fd76;
	ld.shared.f64 	%fd78, [%r43+48];
	add.f64 	%fd79, %fd77, %fd78;
	ld.shared.f64 	%fd80, [%r43+56];
	add.f64 	%fd100, %fd79, %fd80;
	add.s64 	%rd34, %rd34, 8;
$L__BB6_11:
	setp.eq.s64 	%p18, %rd9, 0;
	@%p18 bra 	$L__BB6_17;
	and.b64  	%rd36, %rd3, 3;
	setp.lt.u64 	%p19, %rd9, 4;
	@%p19 bra 	$L__BB6_14;
	cvt.u32.u64 	%r44, %rd34;
	shl.b32 	%r45, %r44, 3;
	mov.u32 	%r46, shared_memory;
	add.s32 	%r47, %r46, %r45;
	ld.shared.f64 	%fd82, [%r47];
	add.f64 	%fd83, %fd100, %fd82;
	ld.shared.f64 	%fd84, [%r47+8];
	add.f64 	%fd85, %fd83, %fd84;
	ld.shared.f64 	%fd86, [%r47+16];
	add.f64 	%fd87, %fd85, %fd86;
	ld.shared.f64 	%fd88, [%r47+24];
	add.f64 	%fd100, %fd87, %fd88;
	add.s64 	%rd34, %rd34, 4;
$L__BB6_14:
	setp.eq.s64 	%p20, %rd36, 0;
	@%p20 bra 	$L__BB6_17;
	cvt.u32.u64 	%r48, %rd34;
	shl.b32 	%r49, %r48, 3;
	mov.u32 	%r50, shared_memory;
	add.s32 	%r52, %r50, %r49;
$L__BB6_16:
	.pragma "nounroll";
	ld.shared.f64 	%fd89, [%r52];
	add.f64 	%fd100, %fd100, %fd89;
	add.s32 	%r52, %r52, 8;
	add.s64 	%rd36, %rd36, -1;
	setp.ne.s64 	%p21, %rd36, 0;
	@%p21 bra 	$L__BB6_16;
$L__BB6_17:
	setp.ne.s32 	%p22, %r2, 0;
	@%p22 bra 	$L__BB6_19;
	cvta.to.global.u64 	%rd29, %rd20;
	shl.b64 	%rd30, %rd1, 3;
	add.s64 	%rd31, %rd29, %rd30;
	atom.global.add.f64 	%fd90, [%rd31], %fd100;
$L__BB6_19:
	ret;

}


// ===== COMPILED SASS (sm_100) =====

	.target	sm_100

	.elftype	@"ET_EXEC"


//--------------------- .note.nv.tkinfo           --------------------------
	.section	.note.nv.tkinfo,"",@"SHT_NOTE"
	.sectionflags	@"SHF_NOTE_NV_TKINFO"
	.tkinfo
        /*0018*/ 	.word	0x00000002
        /*0030*/ 	.string	""
        /*0030*/ 	.string	"ptxas"
        /*0030*/ 	.string	"Cuda compilation tools, release 13.0, V13.0.88"
        /*0030*/ 	.string	"Build cuda_13.0.r13.0/compiler.36424714_0"
        /*0030*/ 	.string	"-arch sm_100 -m 64 "



//--------------------- .note.nv.cuinfo           --------------------------
	.section	.note.nv.cuinfo,"",@"SHT_NOTE"
	.sectionflags	@"SHF_NOTE_NV_CUINFO"
        /*0018*/ 	.short	0x0002
        /*001a*/ 	.short	0x0064
        /*001c*/ 	.short	0x0082
	.zero		2


//--------------------- .nv.info                  --------------------------
	.section	.nv.info,"",@"SHT_CUDA_INFO"
	.align	4


	//----- nvinfo : EIATTR_REGCOUNT
	.align		4
        /*0000*/ 	.byte	0x04, 0x2f
        /*0002*/ 	.short	(.L_1 - .L_0)
	.align		4
.L_0:
        /*0004*/ 	.word	index@(_Z20find_correspondanceslllPdS_)
        /*0008*/ 	.word	0x0000001e


	//----- nvinfo : EIATTR_FRAME_SIZE
	.align		4
.L_1:
        /*000c*/ 	.byte	0x04, 0x11
        /*000e*/ 	.short	(.L_3 - .L_2)
	.align		4
.L_2:
        /*0010*/ 	.word	index@(_Z20find_correspondanceslllPdS_)
        /*0014*/ 	.word	0x00000018


	//----- nvinfo : EIATTR_REGCOUNT
	.align		4
.L_3:
        /*0018*/ 	.byte	0x04, 0x2f
        /*001a*/ 	.short	(.L_5 - .L_4)
	.align		4
.L_4:
        /*001c*/ 	.word	index@(_Z24traceback_correspondancelllPdPlPc)
        /*0020*/ 	.word	0x0000001c


	//----- nvinfo : EIATTR_FRAME_SIZE
	.align		4
.L_5:
        /*0024*/ 	.byte	0x04, 0x11
        /*0026*/ 	.short	(.L_7 - .L_6)
	.align		4
.L_6:
        /*0028*/ 	.word	index@(_Z24traceback_correspondancelllPdPlPc)
        /*002c*/ 	.word	0x00000030


	//----- nvinfo : EIATTR_REGCOUNT
	.align		4
.L_7:
        /*0030*/ 	.byte	0x04, 0x2f
        /*0032*/ 	.short	(.L_9 - .L_8)
	.align		4
.L_8:
        /*0034*/ 	.word	index@(_Z20get_pixel_similaritylllPdS_S_)
        /*0038*/ 	.word	0x00000010


	//----- nvinfo : EIATTR_FRAME_SIZE
	.align		4
.L_9:
        /*003c*/ 	.byte	0x04, 0x11
        /*003e*/ 	.short	(.L_11 - .L_10)
	.align		4
.L_10:
        /*0040*/ 	.word	index@(_Z20get_pixel_similaritylllPdS_S_)
        /*0044*/ 	.word	0x00000000


	//----- nvinfo : EIATTR_REGCOUNT
	.align		4
.L_11:
        /*0048*/ 	.byte	0x04, 0x2f
        /*004a*/ 	.short	(.L_13 - .L_12)
	.align		4
.L_12:
        /*004c*/ 	.word	index@(_Z19cumulative_sum_colslllPd)
        /*0050*/ 	.word	0x00000020


	//----- nvinfo : EIATTR_FRAME_SIZE
	.align		4
.L_13:
        /*0054*/ 	.byte	0x04, 0x11
        /*0056*/ 	.short	(.L_15 - .L_14)
	.align		4
.L_14:
        /*0058*/ 	.word	index@(_Z19cumulative_sum_colslllPd)
        /*005c*/ 	.word	0x00000000


	//----- nvinfo : EIATTR_REGCOUNT
	.align		4
.L_15:
        /*0060*/ 	.byte	0x04, 0x2f
        /*0062*/ 	.short	(.L_17 - .L_16)
	.align		4
.L_16:
        /*0064*/ 	.word	index@(_Z19cumulative_sum_rowslllPd)
        /*0068*/ 	.word	0x00000020


	//----- nvinfo : EIATTR_FRAME_SIZE
	.align		4
.L_17:
        /*006c*/ 	.byte	0x04, 0x11
        /*006e*/ 	.short	(.L_19 - .L_18)
	.align		4
.L_18:
        /*0070*/ 	.word	index@(_Z19cumulative_sum_rowslllPd)
        /*0074*/ 	.word	0x00000000


	//----- nvinfo : EIATTR_REGCOUNT
	.align		4
.L_19:
        /*0078*/ 	.byte	0x04, 0x2f
        /*007a*/ 	.short	(.L_21 - .L_20)
	.align		4
.L_20:
        /*007c*/ 	.word	index@(_Z20get_patch_similarityllllPdS_)
        /*0080*/ 	.word	0x00000020


	//----- nvinfo : EIATTR_FRAME_SIZE
	.align		4
.L_21:
        /*0084*/ 	.byte	0x04, 0x11
        /*0086*/ 	.short	(.L_23 - .L_22)
	.align		4
.L_22:
        /*0088*/ 	.word	index@($__internal_0_$__cuda_sm20_div_rn_f64_full)
        /*008c*/ 	.word	0x00000000


	//----- nvinfo : EIATTR_FRAME_SIZE
	.align		4
.L_23:
        /*0090*/ 	.byte	0x04, 0x11
        /*0092*/ 	.short	(.L_25 - .L_24)
	.align		4
.L_24:
        /*0094*/ 	.word	index@(_Z20get_patch_similarityllllPdS_)
        /*0098*/ 	.word	0x00000000


	//----- nvinfo : EIATTR_REGCOUNT
	.align		4
.L_25:
        /*009c*/ 	.byte	0x04, 0x2f
        /*009e*/ 	.short	(.L_27 - .L_26)
	.align		4
.L_26:
        /*00a0*/ 	.word	index@(_Z20matrix_vector_kernelllPdS_S_)
        /*00a4*/ 	.word	0x00000018


	//----- nvinfo : EIATTR_FRAME_SIZE
	.align		4
.L_27:
        /*00a8*/ 	.byte	0x04, 0x11
        /*00aa*/ 	.short	(.L_29 - .L_28)
	.align		4
.L_28:
        /*00ac*/ 	.word	index@(_Z20matrix_vector_kernelllPdS_S_)
        /*00b0*/ 	.word	0x00000000


	//----- nvinfo : EIATTR_MIN_STACK_SIZE
	.align		4
.L_29:
        /*00b4*/ 	.byte	0x04, 0x12
        /*00b6*/ 	.short	(.L_31 - .L_30)
	.align		4
.L_30:
        /*00b8*/ 	.word	index@(_Z20matrix_vector_kernelllPdS_S_)
        /*00bc*/ 	.word	0x00000000


	//----- nvinfo : EIATTR_MIN_STACK_SIZE
	.align		4
.L_31:
        /*00c0*/ 	.byte	0x04, 0x12
        /*00c2*/ 	.short	(.L_33 - .L_32)
	.align		4
.L_32:
        /*00c4*/ 	.word	index@(_Z20get_patch_similarityllllPdS_)
        /*00c8*/ 	.word	0x00000000


	//----- nvinfo : EIATTR_MIN_STACK_SIZE
	.align		4
.L_33:
        /*00cc*/ 	.byte	0x04, 0x12
        /*00ce*/ 	.short	(.L_35 - .L_34)
	.align		4
.L_34:
        /*00d0*/ 	.word	index@(_Z19cumulative_sum_rowslllPd)
        /*00d4*/ 	.word	0x00000000


	//----- nvinfo : EIATTR_MIN_STACK_SIZE
	.align		4
.L_35:
        /*00d8*/ 	.byte	0x04, 0x12
        /*00da*/ 	.short	(.L_37 - .L_36)
	.align		4
.L_36:
        /*00dc*/ 	.word	index@(_Z19cumulative_sum_colslllPd)
        /*00e0*/ 	.word	0x00000000


	//----- nvinfo : EIATTR_MIN_STACK_SIZE
	.align		4
.L_37:
        /*00e4*/ 	.byte	0x04, 0x12
        /*00e6*/ 	.short	(.L_39 - .L_38)
	.align		4
.L_38:
        /*00e8*/ 	.word	index@(_Z20get_pixel_similaritylllPdS_S_)
        /*00ec*/ 	.word	0x00000000


	//----- nvinfo : EIATTR_MIN_STACK_SIZE
	.align		4
.L_39:
        /*00f0*/ 	.byte	0x04, 0x12
        /*00f2*/ 	.short	(.L_41 - .L_40)
	.align		4
.L_40:
        /*00f4*/ 	.word	index@(_Z24traceback_correspondancelllPdPlPc)
        /*00f8*/ 	.word	0x00000030


	//----- nvinfo : EIATTR_MIN_STACK_SIZE
	.align		4
.L_41:
        /*00fc*/ 	.byte	0x04, 0x12
        /*00fe*/ 	.short	(.L_43 - .L_42)
	.align		4
.L_42:
        /*0100*/ 	.word	index@(_Z20find_correspondanceslllPdS_)
        /*0104*/ 	.word	0x00000018
.L_43:


//--------------------- .nv.compat                --------------------------
	.section	.nv.compat,"",@"SHT_CUDA_COMPAT_INFO"
	.align	4
        /*0000*/ 	.byte	0x02, 0x09, 0x00, 0x00, 0x02, 0x02, 0x01, 0x00, 0x02, 0x05, 0x05, 0x00, 0x03, 0x07, 0x01, 0x01
        /*0010*/ 	.byte	0x02, 0x03, 0x00, 0x00, 0x02, 0x06, 0x01, 0x00, 0x04, 0x0b, 0x08, 0x00, 0x01, 0x00, 0x00, 0x00
        /*0020*/ 	.byte	0x00, 0x00, 0x00, 0x00


//--------------------- .nv.info._Z20matrix_vector_kernelllPdS_S_ --------------------------
	.section	.nv.info._Z20matrix_vector_kernelllPdS_S_,"",@"SHT_CUDA_INFO"
	.sectionflags	@""
	.align	4


	//----- nvinfo : EIATTR_CUDA_API_VERSION
	.align		4
        /*0000*/ 	.byte	0x04, 0x37
        /*0002*/ 	.short	(.L_45 - .L_44)
.L_44:
        /*0004*/ 	.word	0x00000082


	//----- nvinfo : EIATTR_KPARAM_INFO
	.align		4
.L_45:
        /*0008*/ 	.byte	0x04, 0x17
        /*000a*/ 	.short	(.L_47 - .L_46)
.L_46:
        /*000c*/ 	.word	0x00000000
        /*0010*/ 	.short	0x0004
        /*0012*/ 	.short	0x0020
        /*0014*/ 	.byte	0x00, 0xf5, 0x21, 0x00


	//----- nvinfo : EIATTR_KPARAM_INFO
	.align		4
.L_47:
        /*0018*/ 	.byte	0x04, 0x17
        /*001a*/ 	.short	(.L_49 - .L_48)
.L_48:
        /*001c*/ 	.word	0x00000000
        /*0020*/ 	.short	0x0003
        /*0022*/ 	.short	0x0018
        /*0024*/ 	.byte	0x00, 0xf5, 0x21, 0x00


	//----- nvinfo : EIATTR_KPARAM_INFO
	.align		4
.L_49:
        /*0028*/ 	.byte	0x04, 0x17
        /*002a*/ 	.short	(.L_51 - .L_50)
.L_50:
        /*002c*/ 	.word	0x00000000
        /*0030*/ 	.short	0x0002
        /*0032*/ 	.short	0x0010
        /*0034*/ 	.byte	0x00, 0xf5, 0x21, 0x00


	//----- nvinfo : EIATTR_KPARAM_INFO
	.align		4
.L_51:
        /*0038*/ 	.byte	0x04, 0x17
        /*003a*/ 	.short	(.L_53 - .L_52)
.L_52:
        /*003c*/ 	.word	0x00000000
        /*0040*/ 	.short	0x0001
        /*0042*/ 	.short	0x0008
        /*0044*/ 	.byte	0x00, 0xf0, 0x21, 0x00


	//----- nvinfo : EIATTR_KPARAM_INFO
	.align		4
.L_53:
        /*0048*/ 	.byte	0x04, 0x17
        /*004a*/ 	.short	(.L_55 - .L_54)
.L_54:
        /*004c*/ 	.word	0x00000000
        /*0050*/ 	.short	0x0000
        /*0052*/ 	.short	0x0000
        /*0054*/ 	.byte	0x00, 0xf0, 0x21, 0x00


	//----- nvinfo : EIATTR_SPARSE_MMA_MASK
	.align		4
.L_55:
        /*0058*/ 	.byte	0x03, 0x50
        /*005a*/ 	.short	0x0000


	//----- nvinfo : EIATTR_MAXREG_COUNT
	.align		4
        /*005c*/ 	.byte	0x03, 0x1b
        /*005e*/ 	.short	0x00ff


	//----- nvinfo : EIATTR_NUM_BARRIERS
	.align		4
        /*0060*/ 	.byte	0x02, 0x4c
        /*0062*/ 	.byte	0x01
	.zero		1


	//----- nvinfo : EIATTR_MERCURY_ISA_VERSION
	.align		4
        /*0064*/ 	.byte	0x03, 0x5f
        /*0066*/ 	.short	0x0101


	//----- nvinfo : EIATTR_COOP_GROUP_MASK_REGIDS
	.align		4
        /*0068*/ 	.byte	0x04, 0x29
        /*006a*/ 	.short	(.L_57 - .L_56)


	//   ....[0]....
.L_56:
        /*006c*/ 	.word	0xffffffff


	//   ....[1]....
        /*0070*/ 	.word	0xffffffff


	//   ....[2]....
        /*0074*/ 	.word	0xffffffff


	//   ....[3]....
        /*0078*/ 	.word	0xffffffff


	//   ....[4]....
        /*007c*/ 	.word	0xffffffff


	//   ....[5]....
        /*0080*/ 	.word	0xffffffff


	//   ....[6]....
        /*0084*/ 	.word	0xffffffff


	//   ....[7]....
        /*0088*/ 	.word	0xffffffff


	//   ....[8]....
        /*008c*/ 	.word	0xffffffff


	//   ....[9]....
        /*0090*/ 	.word	0xffffffff


	//   ....[10]....
        /*0094*/ 	.word	0xffffffff


	//----- nvinfo : EIATTR_COOP_GROUP_INSTR_OFFSETS
	.align		4
.L_57:
        /*0098*/ 	.byte	0x04, 0x28
        /*009a*/ 	.short	(.L_59 - .L_58)


	//   ....[0]....
.L_58:
        /*009c*/ 	.word	0x00000170


	//   ....[1]....
        /*00a0*/ 	.word	0x00000190


	//   ....[2]....
        /*00a4*/ 	.word	0x000001a0


	//   ....[3]....
        /*00a8*/ 	.word	0x000001c0


	//   ....[4]....
        /*00ac*/ 	.word	0x000001d0


	//   ....[5]....
        /*00b0*/ 	.word	0x000001f0


	//   ....[6]....
        /*00b4*/ 	.word	0x00000200


	//   ....[7]....
        /*00b8*/ 	.word	0x00000230


	//   ....[8]....
        /*00bc*/ 	.word	0x00000240


	//   ....[9]....
        /*00c0*/ 	.word	0x00000270


	//   ....[10]....
        /*00c4*/ 	.word	0x00000280


	//----- nvinfo : EIATTR_VRC_CTA_INIT_COUNT
	.align		4
.L_59:
        /*00c8*/ 	.byte	0x02, 0x4a
	.zero		1
	.zero		1


	//----- nvinfo : EIATTR_EXIT_INSTR_OFFSETS
	.align		4
        /*00cc*/ 	.byte	0x04, 0x1c
        /*00ce*/ 	.short	(.L_61 - .L_60)


	//   ....[0]....
.L_60:
        /*00d0*/ 	.word	0x00000990


	//   ....[1]....
        /*00d4*/ 	.word	0x00000a00


	//----- nvinfo : EIATTR_CBANK_PARAM_SIZE
	.align		4
.L_61:
        /*00d8*/ 	.byte	0x03, 0x19
        /*00da*/ 	.short	0x0028


	//----- nvinfo : EIATTR_PARAM_CBANK
	.align		4
        /*00dc*/ 	.byte	0x04, 0x0a
        /*00de*/ 	.short	(.L_63 - .L_62)
	.align		4
.L_62:
        /*00e0*/ 	.word	index@(.nv.constant0._Z20matrix_vector_kernelllPdS_S_)
        /*00e4*/ 	.short	0x0380
        /*00e6*/ 	.short	0x0028


	//----- nvinfo : EIATTR_SW_WAR
	.align		4
.L_63:
        /*00e8*/ 	.byte	0x04, 0x36
        /*00ea*/ 	.short	(.L_65 - .L_64)
.L_64:
        /*00ec*/ 	.word	0x00000008
.L_65:


//--------------------- .nv.info._Z20get_patch_similarityllllPdS_ --------------------------
	.section	.nv.info._Z20get_patch_similarityllllPdS_,"",@"SHT_CUDA_INFO"
	.sectionflags	@""
	.align	4


	//----- nvinfo : EIATTR_CUDA_API_VERSION
	.align		4
        /*0000*/ 	.byte	0x04, 0x37
        /*0002*/ 	.short	(.L_67 - .L_66)
.L_66:
        /*0004*/ 	.word	0x00000082


	//----- nvinfo : EIATTR_KPARAM_INFO
	.align		4
.L_67:
        /*0008*/ 	.byte	0x04, 0x17
        /*000a*/ 	.short	(.L_69 - .L_68)
.L_68:
        /*000c*/ 	.word	0x00000000
        /*0010*/ 	.short	0x0005
        /*0012*/ 	.short	0x0028
        /*0014*/ 	.byte	0x00, 0xf5, 0x21, 0x00


	//----- nvinfo : EIATTR_KPARAM_INFO
	.align		4
.L_69:
        /*0018*/ 	.byte	0x04, 0x17
        /*001a*/ 	.short	(.L_71 - .L_70)
.L_70:
        /*001c*/ 	.word	0x00000000
        /*0020*/ 	.short	0x0004
        /*0022*/ 	.short	0x0020
        /*0024*/ 	.byte	0x00, 0xf5, 0x21, 0x00


	//----- nvinfo : EIATTR_KPARAM_INFO
	.align		4
.L_71:
        /*0028*/ 	.byte	0x04, 0x17
        /*002a*/ 	.short	(.L_73 - .L_72)
.L_72:
        /*002c*/ 	.word	0x00000000
        /*0030*/ 	.short	0x0003
        /*0032*/ 	.short	0x0018
        /*0034*/ 	.byte	0x00, 0xf0, 0x21, 0x00


	//----- nvinfo : EIATTR_KPARAM_INFO
	.align		4
.L_73:
        /*0038*/ 	.byte	0x04, 0x17
        /*003a*/ 	.short	(.L_75 - .L_74)
.L_74:
        /*003c*/ 	.word	0x00000000
        /*0040*/ 	.short	0x0002
        /*0042*/ 	.short	0x0010
        /*0044*/ 	.byte	0x00, 0xf0, 0x21, 0x00


	//----- nvinfo : EIATTR_KPARAM_INFO
	.align		4
.L_75:
        /*0048*/ 	.byte	0x04, 0x17
        /*004a*/ 	.short	(.L_77 - .L_76)
.L_76:
        /*004c*/ 	.word	0x00000000
        /*0050*/ 	.short	0x0001
        /*0052*/ 	.short	0x0008
        /*0054*/ 	.byte	0x00, 0xf0, 0x21, 0x00


	//----- nvinfo : EIATTR_KPARAM_INFO
	.align		4
.L_77:
        /*0058*/ 	.byte	0x04, 0x17
        /*005a*/ 	.short	(.L_79 - .L_78)
.L_78:
        /*005c*/ 	.word	0x00000000
        /*0060*/ 	.short	0x0000
        /*0062*/ 	.short	0x0000
        /*0064*/ 	.byte	0x00, 0xf0, 0x21, 0x00


	//----- nvinfo : EIATTR_SPARSE_MMA_MASK
	.align		4
.L_79:
        /*0068*/ 	.byte	0x03, 0x50
        /*006a*/ 	.short	0x0000


	//----- nvinfo : EIATTR_MAXREG_COUNT
	.align		4
        /*006c*/ 	.byte	0x03, 0x1b
        /*006e*/ 	.short	0x00ff


	//----- nvinfo : EIATTR_MERCURY_ISA_VERSION
	.align		4
        /*0070*/ 	.byte	0x03, 0x5f
        /*0072*/ 	.short	0x0101


	//----- nvinfo : EIATTR_VRC_CTA_INIT_COUNT
	.align		4
        /*0074*/ 	.byte	0x02, 0x4a
	.zero		1
	.zero		1


	//----- nvinfo : EIATTR_EXIT_INSTR_OFFSETS
	.align		4
        /*0078*/ 	.byte	0x04, 0x1c
        /*007a*/ 	.short	(.L_81 - .L_80)


	//   ....[0]....
.L_80:
        /*007c*/ 	.word	0x000008f0


	//----- nvinfo : EIATTR_CRS_STACK_SIZE
	.align		4
.L_81:
        /*0080*/ 	.byte	0x04, 0x1e
        /*0082*/ 	.short	(.L_83 - .L_82)
.L_82:
        /*0084*/ 	.word	0x00000000


	//----- nvinfo : EIATTR_CBANK_PARAM_SIZE
	.align		4
.L_83:
        /*0088*/ 	.byte	0x03, 0x19
        /*008a*/ 	.short	0x0030


	//----- nvinfo : EIATTR_PARAM_CBANK
	.align		4
        /*008c*/ 	.byte	0x04, 0x0a
        /*008e*/ 	.short	(.L_85 - .L_84)
	.align		4
.L_84:
        /*0090*/ 	.word	index@(.nv.constant0._Z20get_patch_similarityllllPdS_)
        /*0094*/ 	.short	0x0380
        /*0096*/ 	.short	0x0030


	//----- nvinfo : EIATTR_SW_WAR
	.align		4
.L_85:
        /*0098*/ 	.byte	0x04, 0x36
        /*009a*/ 	.short	(.L_87 - .L_86)
.L_86:
        /*009c*/ 	.word	0x00000008
.L_87:


//--------------------- .nv.info._Z19cumulative_sum_rowslllPd --------------------------
	.section	.nv.info._Z19cumulative_sum_rowslllPd,"",@"SHT_CUDA_INFO"
	.sectionflags	@""
	.align	4


	//----- nvinfo : EIATTR_CUDA_API_VERSION
	.align		4
        /*0000*/ 	.byte	0x04, 0x37
        /*0002*/ 	.short	(.L_89 - .L_88)
.L_88:
        /*0004*/ 	.word	0x00000082


	//----- nvinfo : EIATTR_KPARAM_INFO
	.align		4
.L_89:
        /*0008*/ 	.byte	0x04, 0x17
        /*000a*/ 	.short	(.L_91 - .L_90)
.L_90:
        /*000c*/ 	.word	0x00000000
        /*0010*/ 	.short	0x0003
        /*0012*/ 	.short	0x0018
        /*0014*/ 	.byte	0x00, 0xf5, 0x21, 0x00


	//----- nvinfo : EIATTR_KPARAM_INFO
	.align		4
.L_91:
        /*0018*/ 	.byte	0x04, 0x17
        /*001a*/ 	.short	(.L_93 - .L_92)
.L_92:
        /*001c*/ 	.word	0x00000000
        /*0020*/ 	.short	0x0002
        /*0022*/ 	.short	0x0010
        /*0024*/ 	.byte	0x00, 0xf0, 0x21, 0x00


	//----- nvinfo : EIATTR_KPARAM_INFO
	.align		4
.L_93:
        /*0028*/ 	.byte	0x04, 0x17
        /*002a*/ 	.short	(.L_95 - .L_94)
.L_94:
        /*002c*/ 	.word	0x00000000
        /*0030*/ 	.short	0x0001
        /*0032*/ 	.short	0x0008
        /*0034*/ 	.byte	0x00, 0xf0, 0x21, 0x00


	//----- nvinfo : EIATTR_KPARAM_INFO
	.align		4
.L_95:
        /*0038*/ 	.byte	0x04, 0x17
        /*003a*/ 	.short	(.L_97 - .L_96)
.L_96:
        /*003c*/ 	.word	0x00000000
        /*0040*/ 	.short	0x0000
        /*0042*/ 	.short	0x0000
        /*0044*/ 	.byte	0x00, 0xf0, 0x21, 0x00


	//----- nvinfo : EIATTR_SPARSE_MMA_MASK
	.align		4
.L_97:
        /*0048*/ 	.byte	0x03, 0x50
        /*004a*/ 	.short	0x0000


	//----- nvinfo : EIATTR_MAXREG_COUNT
	.align		4
        /*004c*/ 	.byte	0x03, 0x1b
        /*004e*/ 	.short	0x00ff


	//----- nvinfo : EIATTR_MERCURY_ISA_VERSION
	.align		4
        /*0050*/ 	.byte	0x03, 0x5f
        /*0052*/ 	.short	0x0101


	//----- nvinfo : EIATTR_VRC_CTA_INIT_COUNT
	.align		4
        /*0054*/ 	.byte	0x02, 0x4a
	.zero		1
	.zero		1


	//----- nvinfo : EIATTR_EXIT_INSTR_OFFSETS
	.align		4
        /*0058*/ 	.byte	0x04, 0x1c
        /*005a*/ 	.short	(.L_99 - .L_98)


	//   ....[0]....
.L_98:
        /*005c*/ 	.word	0x00000120


	//   ....[1]....
        /*0060*/ 	.word	0x00000650


	//   ....[2]....
        /*0064*/ 	.word	0x000008f0


	//   ....[3]....
        /*0068*/ 	.word	0x00000b00


	//   ....[4]....
        /*006c*/ 	.word	0x00000c20


	//----- nvinfo : EIATTR_CBANK_PARAM_SIZE
	.align		4
.L_99:
        /*0070*/ 	.byte	0x03, 0x19
        /*0072*/ 	.short	0x0020


	//----- nvinfo : EIATTR_PARAM_CBANK
	.align		4
        /*0074*/ 	.byte	0x04, 0x0a
        /*0076*/ 	.short	(.L_101 - .L_100)
	.align		4
.L_100:
        /*0078*/ 	.word	index@(.nv.constant0._Z19cumulative_sum_rowslllPd)
        /*007c*/ 	.short	0x0380
        /*007e*/ 	.short	0x0020


	//----- nvinfo : EIATTR_SW_WAR
	.align		4
.L_101:
        /*0080*/ 	.byte	0x04, 0x36
        /*0082*/ 	.short	(.L_103 - .L_102)
.L_102:
        /*0084*/ 	.word	0x00000008
.L_103:


//--------------------- .nv.info._Z19cumulative_sum_colslllPd --------------------------
	.section	.nv.info._Z19cumulative_sum_colslllPd,"",@"SHT_CUDA_INFO"
	.sectionflags	@""
	.align	4


	//----- nvinfo : EIATTR_CUDA_API_VERSION
	.align		4
        /*0000*/ 	.byte	0x04, 0x37
        /*0002*/ 	.short	(.L_105 - .L_104)
.L_104:
        /*0004*/ 	.word	0x00000082


	//----- nvinfo : EIATTR_KPARAM_INFO
	.align		4
.L_105:
        /*0008*/ 	.byte	0x04, 0x17
        /*000a*/ 	.short	(.L_107 - .L_106)
.L_106:
        /*000c*/ 	.word	0x00000000
        /*0010*/ 	.short	0x0003
        /*0012*/ 	.short	0x0018
        /*0014*/ 	.byte	0x00, 0xf5, 0x21, 0x00


	//----- nvinfo : EIATTR_KPARAM_INFO
	.align		4
.L_107:
        /*0018*/ 	.byte	0x04, 0x17
        /*001a*/ 	.short	(.L_109 - .L_108)
.L_108:
        /*001c*/ 	.word	0x00000000
        /*0020*/ 	.short	0x0002
        /*0022*/ 	.short	0x0010
        /*0024*/ 	.byte	0x00, 0xf0, 0x21, 0x00


	//----- nvinfo : EIATTR_KPARAM_INFO
	.align		4
.L_109:
        /*0028*/ 	.byte	0x04, 0x17
        /*002a*/ 	.short	(.L_111 - .L_110)
.L_110:
        /*002c*/ 	.word	0x00000000
        /*0030*/ 	.short	0x0001
        /*0032*/ 	.short	0x0008
        /*0034*/ 	.byte	0x00, 0xf0, 0x21, 0x00


	//----- nvinfo : EIATTR_KPARAM_INFO
	.align		4
.L_111:
        /*0038*/ 	.byte	0x04, 0x17
        /*003a*/ 	.short	(.L_113 - .L_112)
.L_112:
        /*003c*/ 	.word	0x00000000
        /*0040*/ 	.short	0x0000
        /*0042*/ 	.short	0x0000
        /*0044*/ 	.byte	0x00, 0xf0, 0x21, 0x00


	//----- nvinfo : EIATTR_SPARSE_MMA_MASK
	.align		4
.L_113:
        /*0048*/ 	.byte	0x03, 0x50
        /*004a*/ 	.short	0x0000


	//----- nvinfo : EIATTR_MAXREG_COUNT
	.align		4
        /*004c*/ 	.byte	0x03, 0x1b
        /*004e*/ 	.short	0x00ff


	//----- nvinfo : EIATTR_MERCURY_ISA_VERSION
	.align		4
        /*0050*/ 	.byte	0x03, 0x5f
        /*0052*/ 	.short	0x0101


	//----- nvinfo : EIATTR_VRC_CTA_INIT_COUNT
	.align		4
        /*0054*/ 	.byte	0x02, 0x4a
	.zero		1
	.zero		1


	//----- nvinfo : EIATTR_EXIT_INSTR_OFFSETS
	.align		4
        /*0058*/ 	.byte	0x04, 0x1c
        /*005a*/ 	.short	(.L_115 - .L_114)


	//   ....[0]....
.L_114:
        /*005c*/ 	.word	0x000000f0


	//   ....[1]....
        /*0060*/ 	.word	0x00000220


	//   ....[2]....
        /*0064*/ 	.word	0x00000700


	//   ....[3]....
        /*0068*/ 	.word	0x000009b0


	//----- nvinfo : EIATTR_CRS_STACK_SIZE
	.align		4
.L_115:
        /*006c*/ 	.byte	0x04, 0x1e
        /*006e*/ 	.short	(.L_117 - .L_116)
.L_116:
        /*0070*/ 	.word	0x00000000


	//----- nvinfo : EIATTR_CBANK_PARAM_SIZE
	.align		4
.L_117:
        /*0074*/ 	.byte	0x03, 0x19
        /*0076*/ 	.short	0x0020


	//----- nvinfo : EIATTR_PARAM_CBANK
	.align		4
        /*0078*/ 	.byte	0x04, 0x0a
        /*007a*/ 	.short	(.L_119 - .L_118)
	.align		4
.L_118:
        /*007c*/ 	.word	index@(.nv.constant0._Z19cumulative_sum_colslllPd)
        /*0080*/ 	.short	0x0380
        /*0082*/ 	.short	0x0020


	//----- nvinfo : EIATTR_SW_WAR
	.align		4
.L_119:
        /*0084*/ 	.byte	0x04, 0x36
        /*0086*/ 	.short	(.L_121 - .L_120)
.L_120:
        /*0088*/ 	.word	0x00000008
.L_121:


//--------------------- .nv.info._Z20get_pixel_similaritylllPdS_S_ --------------------------
	.section	.nv.info._Z20get_pixel_similaritylllPdS_S_,"",@"SHT_CUDA_INFO"
	.sectionflags	@""
	.align	4


	//----- nvinfo : EIATTR_CUDA_API_VERSION
	.align		4
        /*0000*/ 	.byte	0x04, 0x37
        /*0002*/ 	.short	(.L_123 - .L_122)
.L_122:
        /*0004*/ 	.word	0x00000082


	//----- nvinfo : EIATTR_KPARAM_INFO
	.align		4
.L_123:
        /*0008*/ 	.byte	0x04, 0x17
        /*000a*/ 	.short	(.L_125 - .L_124)
.L_124:
        /*000c*/ 	.word	0x00000000
        /*0010*/ 	.short	0x0005
        /*0012*/ 	.short	0x0028
        /*0014*/ 	.byte	0x00, 0xf5, 0x21, 0x00


	//----- nvinfo : EIATTR_KPARAM_INFO
	.align		4
.L_125:
        /*0018*/ 	.byte	0x04, 0x17
        /*001a*/ 	.short	(.L_127 - .L_126)
.L_126:
        /*001c*/ 	.word	0x00000000
        /*0020*/ 	.short	0x0004
        /*0022*/ 	.short	0x0020
        /*0024*/ 	.byte	0x00, 0xf5, 0x21, 0x00


	//----- nvinfo : EIATTR_KPARAM_INFO
	.align		4
.L_127:
        /*0028*/ 	.byte	0x04, 0x17
        /*002a*/ 	.short	(.L_129 - .L_128)
.L_128:
        /*002c*/ 	.word	0x00000000
        /*0030*/ 	.short	0x0003
        /*0032*/ 	.short	0x0018
        /*0034*/ 	.byte	0x00, 0xf5, 0x21, 0x00


	//----- nvinfo : EIATTR_KPARAM_INFO
	.align		4
.L_129:
        /*0038*/ 	.byte	0x04, 0x17
        /*003a*/ 	.short	(.L_131 - .L_130)
.L_130:
        /*003c*/ 	.word	0x00000000
        /*0040*/ 	.short	0x0002
        /*0042*/ 	.short	0x0010
        /*0044*/ 	.byte	0x00, 0xf0, 0x21, 0x00


	//----- nvinfo : EIATTR_KPARAM_INFO
	.align		4
.L_131:
        /*0048*/ 	.byte	0x04, 0x17
        /*004a*/ 	.short	(.L_133 - .L_132)
.L_132:
        /*004c*/ 	.word	0x00000000
        /*0050*/ 	.short	0x0001
        /*0052*/ 	.short	0x0008
        /*0054*/ 	.byte	0x00, 0xf0, 0x21, 0x00


	//----- nvinfo : EIATTR_KPARAM_INFO
	.align		4
.L_133:
        /*0058*/ 	.byte	0x04, 0x17
        /*005a*/ 	.short	(.L_135 - .L_134)
.L_134:
        /*005c*/ 	.word	0x00000000
        /*0060*/ 	.short	0x0000
        /*0062*/ 	.short	0x0000
        /*0064*/ 	.byte	0x00, 0xf0, 0x21, 0x00


	//----- nvinfo : EIATTR_SPARSE_MMA_MASK
	.align		4
.L_135:
        /*0068*/ 	.byte	0x03, 0x50
        /*006a*/ 	.short	0x0000


	//----- nvinfo : EIATTR_MAXREG_COUNT
	.align		4
        /*006c*/ 	.byte	0x03, 0x1b
        /*006e*/ 	.short	0x00ff


	//----- nvinfo : EIATTR_MERCURY_ISA_VERSION
	.align		4
        /*0070*/ 	.byte	0x03, 0x5f
        /*0072*/ 	.short	0x0101


	//----- nvinfo : EIATTR_VRC_CTA_INIT_COUNT
	.align		4
        /*0074*/ 	.byte	0x02, 0x4a
	.zero		1
	.zero		1


	//----- nvinfo : EIATTR_EXIT_INSTR_OFFSETS
	.align		4
        /*0078*/ 	.byte	0x04, 0x1c
        /*007a*/ 	.short	(.L_137 - .L_136)


	//   ....[0]....
.L_136:
        /*007c*/ 	.word	0x00000150


	//   ....[1]....
        /*0080*/ 	.word	0x00000340


	//----- nvinfo : EIATTR_CBANK_PARAM_SIZE
	.align		4
.L_137:
        /*0084*/ 	.byte	0x03, 0x19
        /*0086*/ 	.short	0x0030


	//----- nvinfo : EIATTR_PARAM_CBANK
	.align		4
        /*0088*/ 	.byte	0x04, 0x0a
        /*008a*/ 	.short	(.L_139 - .L_138)
	.align		4
.L_138:
        /*008c*/ 	.word	index@(.nv.constant0._Z20get_pixel_similaritylllPdS_S_)
        /*0090*/ 	.short	0x0380
        /*0092*/ 	.short	0x0030


	//----- nvinfo : EIATTR_SW_WAR
	.align		4
.L_139:
        /*0094*/ 	.byte	0x04, 0x36
        /*0096*/ 	.short	(.L_141 - .L_140)
.L_140:
        /*0098*/ 	.word	0x00000008
.L_141:


//--------------------- .nv.info._Z24traceback_correspondancelllPdPlPc --------------------------
	.section	.nv.info._Z24traceback_correspondancelllPdPlPc,"",@"SHT_CUDA_INFO"
	.sectionflags	@""
	.align	4


	//----- nvinfo : EIATTR_CUDA_API_VERSION
	.align		4
        /*0000*/ 	.byte	0x04, 0x37
        /*0002*/ 	.short	(.L_143 - .L_142)
.L_142:
        /*0004*/ 	.word	0x00000082


	//----- nvinfo : EIATTR_KPARAM_INFO
	.align		4
.L_143:
        /*0008*/ 	.byte	0x04, 0x17
        /*000a*/ 	.short	(.L_145 - .L_144)
.L_144:
        /*000c*/ 	.word	0x00000000
        /*0010*/ 	.short	0x0005
        /*0012*/ 	.short	0x0028
        /*0014*/ 	.byte	0x00, 0xf5, 0x21, 0x00


	//----- nvinfo : EIATTR_KPARAM_INFO
	.align		4
.L_145:
        /*0018*/ 	.byte	0x04, 0x17
        /*001a*/ 	.short	(.L_147 - .L_146)
.L_146:
        /*001c*/ 	.word	0x00000000
        /*0020*/ 	.short	0x0004
        /*0022*/ 	.short	0x0020
        /*0024*/ 	.byte	0x00, 0xf5, 0x21, 0x00


	//----- nvinfo : EIATTR_KPARAM_INFO
	.align		4
.L_147:
        /*0028*/ 	.byte	0x04, 0x17
        /*002a*/ 	.short	(.L_149 - .L_148)
.L_148:
        /*002c*/ 	.word	0x00000000
        /*0030*/ 	.short	0x0003
        /*0032*/ 	.short	0x0018
        /*0034*/ 	.byte	0x00, 0xf5, 0x21, 0x00


	//----- nvinfo : EIATTR_KPARAM_INFO
	.align		4
.L_149:
        /*0038*/ 	.byte	0x04, 0x17
        /*003a*/ 	.short	(.L_151 - .L_150)
.L_150:
        /*003c*/ 	.word	0x00000000
        /*0040*/ 	.short	0x0002
        /*0042*/ 	.short	0x0010
        /*0044*/ 	.byte	0x00, 0xf0, 0x21, 0x00


	//----- nvinfo : EIATTR_KPARAM_INFO
	.align		4
.L_151:
        /*0048*/ 	.byte	0x04, 0x17
        /*004a*/ 	.short	(.L_153 - .L_152)
.L_152:
        /*004c*/ 	.word	0x00000000
        /*0050*/ 	.short	0x0001
        /*0052*/ 	.short	0x0008
        /*0054*/ 	.byte	0x00, 0xf0, 0x21, 0x00


	//----- nvinfo : EIATTR_KPARAM_INFO
	.align		4
.L_153:
        /*0058*/ 	.byte	0x04, 0x17
        /*005a*/ 	.short	(.L_155 - .L_154)
.L_154:
        /*005c*/ 	.word	0x00000000
        /*0060*/ 	.short	0x0000
        /*0062*/ 	.short	0x0000
        /*0064*/ 	.byte	0x00, 0xf0, 0x21, 0x00


	//----- nvinfo : EIATTR_SPARSE_MMA_MASK
	.align		4
.L_155:
        /*0068*/ 	.byte	0x03, 0x50
        /*006a*/ 	.short	0x0000


	//----- nvinfo : EIATTR_MAXREG_COUNT
	.align		4
        /*006c*/ 	.byte	0x03, 0x1b
        /*006e*/ 	.short	0x00ff


	//----- nvinfo : EIATTR_MERCURY_ISA_VERSION
	.align		4
        /*0070*/ 	.byte	0x03, 0x5f
        /*0072*/ 	.short	0x0101


	//----- nvinfo : EIATTR_VRC_CTA_INIT_COUNT
	.align		4
        /*0074*/ 	.byte	0x02, 0x4a
	.zero		1
	.zero		1


	//----- nvinfo : EIATTR_EXIT_INSTR_OFFSETS
	.align		4
        /*0078*/ 	.byte	0x04, 0x1c
        /*007a*/ 	.short	(.L_157 - .L_156)


	//   ....[0]....
.L_156:
        /*007c*/ 	.word	0x00000090


	//   ....[1]....
        /*0080*/ 	.word	0x00000120


	//   ....[2]....
        /*0084*/ 	.word	0x00000520


	//----- nvinfo : EIATTR_CRS_STACK_SIZE
	.align		4
.L_157:
        /*0088*/ 	.byte	0x04, 0x1e
        /*008a*/ 	.short	(.L_159 - .L_158)
.L_158:
        /*008c*/ 	.word	0x00000000


	//----- nvinfo : EIATTR_CBANK_PARAM_SIZE
	.align		4
.L_159:
        /*0090*/ 	.byte	0x03, 0x19
        /*0092*/ 	.short	0x0030


	//----- nvinfo : EIATTR_PARAM_CBANK
	.align		4
        /*0094*/ 	.byte	0x04, 0x0a
        /*0096*/ 	.short	(.L_161 - .L_160)
	.align		4
.L_160:
        /*0098*/ 	.word	index@(.nv.constant0._Z24traceback_correspondancelllPdPlPc)
        /*009c*/ 	.short	0x0380
        /*009e*/ 	.short	0x0030


	//----- nvinfo : EIATTR_SW_WAR
	.align		4
.L_161:
        /*00a0*/ 	.byte	0x04, 0x36
        /*00a2*/ 	.short	(.L_163 - .L_162)
.L_162:
        /*00a4*/ 	.word	0x00000008
.L_163:


//--------------------- .nv.info._Z20find_correspondanceslllPdS_ --------------------------
	.section	.nv.info._Z20find_correspondanceslllPdS_,"",@"SHT_CUDA_INFO"
	.sectionflags	@""
	.align	4


	//----- nvinfo : EIATTR_CUDA_API_VERSION
	.align		4
        /*0000*/ 	.byte	0x04, 0x37
        /*0002*/ 	.short	(.L_165 - .L_164)
.L_164:
        /*0004*/ 	.word	0x00000082


	//----- nvinfo : EIATTR_KPARAM_INFO
	.align		4
.L_165:
        /*0008*/ 	.byte	0x04, 0x17
        /*000a*/ 	.short	(.L_167 - .L_166)
.L_166:
        /*000c*/ 	.word	0x00000000
        /*0010*/ 	.short	0x0004
        /*0012*/ 	.short	0x0020
        /*0014*/ 	.byte	0x00, 0xf5, 0x21, 0x00


	//----- nvinfo : EIATTR_KPARAM_INFO
	.align		4
.L_167:
        /*0018*/ 	.byte	0x04, 0x17
        /*001a*/ 	.short	(.L_169 - .L_168)
.L_168:
        /*001c*/ 	.word	0x00000000
        /*0020*/ 	.short	0x0003
        /*0022*/ 	.short	0x0018
        /*0024*/ 	.byte	0x00, 0xf5, 0x21, 0x00


	//----- nvinfo : EIATTR_KPARAM_INFO
	.align		4
.L_169:
        /*0028*/ 	.byte	0x04, 0x17
        /*002a*/ 	.short	(.L_171 - .L_170)
.L_170:
        /*002c*/ 	.word	0x00000000
        /*0030*/ 	.short	0x0002
        /*0032*/ 	.short	0x0010
        /*0034*/ 	.byte	0x00, 0xf0, 0x21, 0x00


	//----- nvinfo : EIATTR_KPARAM_INFO
	.align		4
.L_171:
        /*0038*/ 	.byte	0x04, 0x17
        /*003a*/ 	.short	(.L_173 - .L_172)
.L_172:
        /*003c*/ 	.word	0x00000000
        /*0040*/ 	.short	0x0001
        /*0042*/ 	.short	0x0008
        /*0044*/ 	.byte	0x00, 0xf0, 0x21, 0x00


	//----- nvinfo : EIATTR_KPARAM_INFO
	.align		4
.L_173:
        /*0048*/ 	.byte	0x04, 0x17
        /*004a*/ 	.short	(.L_175 - .L_174)
.L_174:
        /*004c*/ 	.word	0x00000000
        /*0050*/ 	.short	0x0000
        /*0052*/ 	.short	0x0000
        /*0054*/ 	.byte	0x00, 0xf0, 0x21, 0x00


	//----- nvinfo : EIATTR_SPARSE_MMA_MASK
	.align		4
.L_175:
        /*0058*/ 	.byte	0x03, 0x50
        /*005a*/ 	.short	0x0000


	//----- nvinfo : EIATTR_MAXREG_COUNT
	.align		4
        /*005c*/ 	.byte	0x03, 0x1b
        /*005e*/ 	.short	0x00ff


	//----- nvinfo : EIATTR_NUM_BARRIERS
	.align		4
        /*0060*/ 	.byte	0x02, 0x4c
        /*0062*/ 	.byte	0x01
	.zero		1


	//----- nvinfo : EIATTR_MERCURY_ISA_VERSION
	.align		4
        /*0064*/ 	.byte	0x03, 0x5f
        /*0066*/ 	.short	0x0101


	//----- nvinfo : EIATTR_VRC_CTA_INIT_COUNT
	.align		4
        /*0068*/ 	.byte	0x02, 0x4a
	.zero		1
	.zero		1


	//----- nvinfo : EIATTR_EXIT_INSTR_OFFSETS
	.align		4
        /*006c*/ 	.byte	0x04, 0x1c
        /*006e*/ 	.short	(.L_177 - .L_176)


	//   ....[0]....
.L_176:
        /*0070*/ 	.word	0x00000160


	//   ....[1]....
        /*0074*/ 	.word	0x000001b0


	//   ....[2]....
        /*0078*/ 	.word	0x00000bc0


	//   ....[3]....
        /*007c*/ 	.word	0x00000e20


	//----- nvinfo : EIATTR_CBANK_PARAM_SIZE
	.align		4
.L_177:
        /*0080*/ 	.byte	0x03, 0x19
        /*0082*/ 	.short	0x0028


	//----- nvinfo : EIATTR_PARAM_CBANK
	.align		4
        /*0084*/ 	.byte	0x04, 0x0a
        /*0086*/ 	.short	(.L_179 - .L_178)
	.align		4
.L_178:
        /*0088*/ 	.word	index@(.nv.constant0._Z20find_correspondanceslllPdS_)
        /*008c*/ 	.short	0x0380
        /*008e*/ 	.short	0x0028


	//----- nvinfo : EIATTR_SW_WAR
	.align		4
.L_179:
        /*0090*/ 	.byte	0x04, 0x36
        /*0092*/ 	.short	(.L_181 - .L_180)
.L_180:
        /*0094*/ 	.word	0x00000008
.L_181:


//--------------------- .nv.callgraph             --------------------------
	.section	.nv.callgraph,"",@"SHT_CUDA_CALLGRAPH"
	.align	4
	.sectionentsize	8
	.align		4
        /*0000*/ 	.word	0x00000000
	.align		4
        /*0004*/ 	.word	0xffffffff
	.align		4
        /*0008*/ 	.word	0x00000000
	.align		4
        /*000c*/ 	.word	0xfffffffe
	.align		4
        /*0010*/ 	.word	0x00000000
	.align		4
        /*0014*/ 	.word	0xfffffffd
	.align		4
        /*0018*/ 	.word	0x00000000
	.align		4
        /*001c*/ 	.word	0xfffffffc


//--------------------- .text._Z20matrix_vector_kernelllPdS_S_ --------------------------
	.section	.text._Z20matrix_vector_kernelllPdS_S_,"ax",@progbits
	.align	128
        .global         _Z20matrix_vector_kernelllPdS_S_
        .type           _Z20matrix_vector_kernelllPdS_S_,@function
        .size           _Z20matrix_vector_kernelllPdS_S_,(.L_x_33 - _Z20matrix_vector_kernelllPdS_S_)
        .other          _Z20matrix_vector_kernelllPdS_S_,@"STO_CUDA_ENTRY STV_DEFAULT"
_Z20matrix_vector_kernelllPdS_S_:
.text._Z20matrix_vector_kernelllPdS_S_:
[----:B------:R-:W-:Y:S01]  /*0000*/  LDC R1, c[0x0][0x37c] ;  /* 0x0000df00ff017b82 */ /* 0x000fe20000000800 */
[----:B------:R-:W0:Y:S07]  /*0010*/  S2R R17, SR_TID.X ;  /* 0x0000000000117919 */ /* 0x000e2e0000002100 */
[----:B------:R-:W0:Y:S01]  /*0020*/  S2UR UR4, SR_CTAID.X ;  /* 0x00000000000479c3 */ /* 0x000e220000002500 */
[----:B------:R-:W1:Y:S07]  /*0030*/  LDCU.64 UR6, c[0x0][0x358] ;  /* 0x00006b00ff0677ac */ /* 0x000e6e0008000a00 */
[----:B------:R-:W0:Y:S08]  /*0040*/  LDC R18, c[0x0][0x360] ;  /* 0x0000d800ff127b82 */ /* 0x000e300000000800 */
[----:B------:R-:W2:Y:S08]  /*0050*/  LDC.64 R6, c[0x0][0x388] ;  /* 0x0000e200ff067b82 */ /* 0x000eb00000000a00 */
[----:B------:R-:W3:Y:S01]  /*0060*/  S2UR UR8, SR_CTAID.Y ;  /* 0x00000000000879c3 */ /* 0x000ee20000002600 */
[----:B0-----:R-:W-:-:S07]  /*0070*/  IMAD R4, R18, UR4, R17 ;  /* 0x0000000412047c24 */ /* 0x001fce000f8e0211 */
[----:B------:R-:W0:Y:S01]  /*0080*/  LDC.64 R12, c[0x0][0x398] ;  /* 0x0000e600ff0c7b82 */ /* 0x000e220000000a00 */
[----:B--2---:R-:W-:-:S07]  /*0090*/  ISETP.GE.U32.AND P0, PT, R4, R6, PT ;  /* 0x000000060400720c */ /* 0x004fce0003f06070 */
[----:B------:R-:W2:Y:S01]  /*00a0*/  LDC.64 R10, c[0x0][0x390] ;  /* 0x0000e400ff0a7b82 */ /* 0x000ea20000000a00 */
[----:B------:R-:W-:-:S13]  /*00b0*/  ISETP.GE.AND.EX P0, PT, RZ, R7, PT, P0 ;  /* 0x00000007ff00720c */ /* 0x000fda0003f06300 */
[----:B------:R-:W-:Y:S01]  /*00c0*/  @!P0 IMAD.MOV.U32 R5, RZ, RZ, RZ ;  /* 0x000000ffff058224 */ /* 0x000fe200078e00ff */
[----:B0-----:R-:W-:Y:S01]  /*00d0*/  @!P0 LEA R12, P2, R4, R12, 0x3 ;  /* 0x0000000c040c8211 */ /* 0x001fe200078418ff */
[----:B---3--:R-:W-:-:S03]  /*00e0*/  @!P0 IMAD.WIDE.U32 R2, R6, UR8, R4 ;  /* 0x0000000806028c25 */ /* 0x008fc6000f8e0004 */
[----:B------:R-:W-:Y:S01]  /*00f0*/  @!P0 LEA.HI.X R13, R4, R13, RZ, 0x3, P2 ;  /* 0x0000000d040d8211 */ /* 0x000fe200010f1cff */
[----:B------:R-:W-:Y:S01]  /*0100*/  @!P0 IMAD R0, R7, UR8, R3 ;  /* 0x0000000807008c24 */ /* 0x000fe2000f8e0203 */
[----:B--2---:R-:W-:-:S03]  /*0110*/  @!P0 LEA R10, P1, R2, R10, 0x3 ;  /* 0x0000000a020a8211 */ /* 0x004fc600078218ff */
[----:B-1----:R-:W2:Y:S01]  /*0120*/  @!P0 LDG.E.64 R6, desc[UR6][R12.64] ;  /* 0x000000060c068981 */ /* 0x002ea2000c1e1b00 */
[----:B------:R-:W-:-:S05]  /*0130*/  @!P0 LEA.HI.X R11, R2, R11, R0, 0x3, P1 ;  /* 0x0000000b020b8211 */ /* 0x000fca00008f1c00 */
[----:B------:R-:W2:Y:S01]  /*0140*/  @!P0 LDG.E.64 R4, desc[UR6][R10.64] ;  /* 0x000000060a048981 */ /* 0x000ea2000c1e1b00 */
[----:B------:R-:W-:Y:S02]  /*0150*/  CS2R R2, SRZ ;  /* 0x0000000000027805 */ /* 0x000fe4000001ff00 */
[----:B------:R-:W-:Y:S01]  /*0160*/  CS2R R20, SRZ ;  /* 0x0000000000147805 */ /* 0x000fe2000001ff00 */
[----:B------:R-:W-:Y:S01]  /*0170*/  NOP ;  /* 0x0000000000007918 */ /* 0x000fe20000000000 */
[----:B--2---:R-:W-:-:S07]  /*0180*/  @!P0 DMUL R2, R4, R6 ;  /* 0x0000000604028228 */ /* 0x004fce0000000000 */
[----:B------:R-:W-:Y:S04]  /*0190*/  SHFL.DOWN PT, R5, R3, 0x10, 0x1f ;  /* 0x0a001f0003057f89 */ /* 0x000fe800000e0000 */
[----:B------:R-:W0:Y:S02]  /*01a0*/  SHFL.DOWN PT, R4, R2, 0x10, 0x1f ;  /* 0x0a001f0002047f89 */ /* 0x000e2400000e0000 */
[----:B0-----:R-:W-:-:S07]  /*01b0*/  DADD R4, R4, R2 ;  /* 0x0000000004047229 */ /* 0x001fce0000000002 */
[----:B------:R-:W-:Y:S04]  /*01c0*/  SHFL.DOWN PT, R7, R5, 0x8, 0x1f ;  /* 0x09001f0005077f89 */ /* 0x000fe800000e0000 */
[----:B------:R-:W0:Y:S02]  /*01d0*/  SHFL.DOWN PT, R6, R4, 0x8, 0x1f ;  /* 0x09001f0004067f89 */ /* 0x000e2400000e0000 */
[----:B0-----:R-:W-:-:S07]  /*01e0*/  DADD R6, R4, R6 ;  /* 0x0000000004067229 */ /* 0x001fce0000000006 */
[----:B------:R-:W-:Y:S04]  /*01f0*/  SHFL.DOWN PT, R9, R7, 0x4, 0x1f ;  /* 0x08801f0007097f89 */ /* 0x000fe800000e0000 */
[----:B------:R-:W0:Y:S01]  /*0200*/  SHFL.DOWN PT, R8, R6, 0x4, 0x1f ;  /* 0x08801f0006087f89 */ /* 0x000e2200000e0000 */
[----:B------:R-:W-:Y:S01]  /*0210*/  LOP3.LUT P0, RZ, R17, 0x1f, RZ, 0xc0, !PT ;  /* 0x0000001f11ff7812 */ /* 0x000fe2000780c0ff */
[----:B0-----:R-:W-:-:S07]  /*0220*/  DADD R8, R6, R8 ;  /* 0x0000000006087229 */ /* 0x001fce0000000008 */
[----:B------:R-:W-:Y:S04]  /*0230*/  SHFL.DOWN PT, R11, R9, 0x2, 0x1f ;  /* 0x08401f00090b7f89 */ /* 0x000fe800000e0000 */
[----:B------:R-:W0:Y:S01]  /*0240*/  SHFL.DOWN PT, R10, R8, 0x2, 0x1f ;  /* 0x08401f00080a7f89 */ /* 0x000e2200000e0000 */
[----:B------:R-:W1:Y:S01]  /*0250*/  @!P0 S2R R13, SR_CgaCtaId ;  /* 0x00000000000d8919 */ /* 0x000e620000008800 */
[----:B0-----:R-:W-:-:S07]  /*0260*/  DADD R10, R8, R10 ;  /* 0x00000000080a7229 */ /* 0x001fce000000000a */
[----:B------:R-:W-:Y:S04]  /*0270*/  SHFL.DOWN PT, R3, R11, 0x1, 0x1f ;  /* 0x08201f000b037f89 */ /* 0x000fe800000e0000 */
[----:B------:R-:W0:Y:S01]  /*0280*/  SHFL.DOWN PT, R2, R10, 0x1, 0x1f ;  /* 0x08201f000a027f89 */ /* 0x000e2200000e0000 */
[----:B------:R-:W-:-:S04]  /*0290*/  @!P0 MOV R0, 0x400 ;  /* 0x0000040000008802 */ /* 0x000fc80000000f00 */
[----:B-1----:R-:W-:-:S04]  /*02a0*/  @!P0 LEA R0, R13, R0, 0x18 ;  /* 0x000000000d008211 */ /* 0x002fc800078ec0ff */
[----:B------:R-:W-:Y:S01]  /*02b0*/  @!P0 LEA.HI R5, R17, R0, RZ, 0x1e ;  /* 0x0000000011058211 */ /* 0x000fe200078ff0ff */
[----:B0-----:R-:W-:-:S07]  /*02c0*/  DADD R2, R10, R2 ;  /* 0x000000000a027229 */ /* 0x001fce0000000002 */
[----:B------:R0:W-:Y:S01]  /*02d0*/  @!P0 STS.64 [R5], R2 ;  /* 0x0000000205008388 */ /* 0x0001e20000000a00 */
[----:B------:R-:W-:Y:S01]  /*02e0*/  BAR.SYNC.DEFER_BLOCKING 0x0 ;  /* 0x0000000000007b1d */ /* 0x000fe20000010000 */
[----:B------:R-:W-:-:S13]  /*02f0*/  ISETP.GE.U32.AND P0, PT, R18, 0x20, PT ;  /* 0x000000201200780c */ /* 0x000fda0003f06070 */
[----:B0-----:R-:W-:Y:S05]  /*0300*/  @!P0 BRA `(.L_x_0) ;  /* 0x00000004009c8947 */ /* 0x001fea0003800000 */
[----:B------:R-:W-:Y:S02]  /*0310*/  SHF.R.U32.HI R18, RZ, 0x5, R18 ;  /* 0x00000005ff127819 */ /* 0x000fe40000011612 */
[----:B------:R-:W-:Y:S02]  /*0320*/  CS2R R20, SRZ ;  /* 0x0000000000147805 */ /* 0x000fe4000001ff00 */
[C---:B------:R-:W-:Y:S01]  /*0330*/  LOP3.LUT R0, R18.reuse, 0xf, RZ, 0xc0, !PT ;  /* 0x0000000f12007812 */ /* 0x040fe200078ec0ff */
[----:B------:R-:W-:-:S03]  /*0340*/  VIADD R2, R18, 0xffffffff ;  /* 0xffffffff12027836 */ /* 0x000fc60000000000 */
[----:B------:R-:W-:Y:S02]  /*0350*/  ISETP.NE.U32.AND P0, PT, R0, RZ, PT ;  /* 0x000000ff0000720c */ /* 0x000fe40003f05070 */
[----:B------:R-:W-:Y:S01]  /*0360*/  ISETP.GE.U32.AND P1, PT, R2, 0xf, PT ;  /* 0x0000000f0200780c */ /* 0x000fe20003f26070 */
[----:B------:R-:W-:Y:S01]  /*0370*/  IMAD.MOV.U32 R2, RZ, RZ, RZ ;  /* 0x000000ffff027224 */ /* 0x000fe200078e00ff */
[----:B------:R-:W-:-:S11]  /*0380*/  ISETP.NE.AND.EX P0, PT, RZ, RZ, PT, P0 ;  /* 0x000000ffff00720c */ /* 0x000fd60003f05300 */
[----:B------:R-:W-:Y:S05]  /*0390*/  @!P1 BRA `(.L_x_1) ;  /* 0x0000000000989947 */ /* 0x000fea0003800000 */
[----:B------:R-:W0:Y:S01]  /*03a0*/  S2UR UR5, SR_CgaCtaId ;  /* 0x00000000000579c3 */ /* 0x000e220000008800 */
[----:B------:R-:W-:Y:S01]  /*03b0*/  LOP3.LUT R2, R18, 0x30, RZ, 0xc0, !PT ;  /* 0x0000003012027812 */ /* 0x000fe200078ec0ff */
[----:B------:R-:W-:Y:S01]  /*03c0*/  UMOV UR4, 0x400 ;  /* 0x0000040000047882 */ /* 0x000fe20000000000 */
[----:B------:R-:W-:Y:S01]  /*03d0*/  IMAD.MOV.U32 R3, RZ, RZ, RZ ;  /* 0x000000ffff037224 */ /* 0x000fe200078e00ff */
[----:B------:R-:W-:Y:S02]  /*03e0*/  CS2R R20, SRZ ;  /* 0x0000000000147805 */ /* 0x000fe4000001ff00 */
[----:B------:R-:W-:Y:S01]  /*03f0*/  IMAD.MOV.U32 R16, RZ, RZ, R2 ;  /* 0x000000ffff107224 */ /* 0x000fe200078e0002 */
[----:B0-----:R-:W-:-:S04]  /*0400*/  ULEA UR4, UR5, UR4, 0x18 ;  /* 0x0000000405047291 */ /* 0x001fc8000f8ec0ff */
[----:B------:R-:W-:-:S12]  /*0410*/  UIADD3 UR4, UPT, UPT, UR4, 0x40, URZ ;  /* 0x0000004004047890 */ /* 0x000fd8000fffe0ff */
.L_x_2:
[----:B------:R-:W0:Y:S01]  /*0420*/  LDS.128 R8, [UR4+-0x40] ;  /* 0xffffc004ff087984 */ /* 0x000e220008000c00 */
[----:B------:R-:W-:-:S03]  /*0430*/  IADD3 R16, P1, PT, R16, -0x10, RZ ;  /* 0xfffffff010107810 */ /* 0x000fc60007f3e0ff */
[----:B------:R-:W1:Y:S01]  /*0440*/  LDS.128 R4, [UR4+-0x30] ;  /* 0xffffd004ff047984 */ /* 0x000e620008000c00 */
[----:B------:R-:W-:Y:S02]  /*0450*/  IADD3.X R3, PT, PT, R3, -0x1, RZ, P1, !PT ;  /* 0xffffffff03037810 */ /* 0x000fe40000ffe4ff */
[----:B------:R-:W-:Y:S01]  /*0460*/  ISETP.NE.U32.AND P1, PT, R16, RZ, PT ;  /* 0x000000ff1000720c */ /* 0x000fe20003f25070 */
[----:B------:R-:W2:Y:S03]  /*0470*/  LDS.128 R12, [UR4+-0x20] ;  /* 0xffffe004ff0c7984 */ /* 0x000ea60008000c00 */
[----:B------:R-:W-:Y:S01]  /*0480*/  ISETP.NE.AND.EX P1, PT, R3, RZ, PT, P1 ;  /* 0x000000ff0300720c */ /* 0x000fe20003f25310 */
[----:B0-----:R-:W-:-:S08]  /*0490*/  DADD R8, R8, R20 ;  /* 0x0000000008087229 */ /* 0x001fd00000000014 */
[----:B------:R-:W-:Y:S02]  /*04a0*/  DADD R20, R10, R8 ;  /* 0x000000000a147229 */ /* 0x000fe40000000008 */
[----:B------:R-:W0:Y:S06]  /*04b0*/  LDS.128 R8, [UR4+-0x10] ;  /* 0xfffff004ff087984 */ /* 0x000e2c0008000c00 */
[----:B-1----:R-:W-:-:S08]  /*04c0*/  DADD R4, R20, R4 ;  /* 0x0000000014047229 */ /* 0x002fd00000000004 */
[----:B------:R-:W-:Y:S02]  /*04d0*/  DADD R20, R6, R4 ;  /* 0x0000000006147229 */ /* 0x000fe40000000004 */
[----:B------:R-:W1:Y:S06]  /*04e0*/  LDS.128 R4, [UR4] ;  /* 0x00000004ff047984 */ /* 0x000e6c0008000c00 */
[----:B--2---:R-:W-:-:S08]  /*04f0*/  DADD R12, R20, R12 ;  /* 0x00000000140c7229 */ /* 0x004fd0000000000c */
[----:B------:R-:W-:Y:S02]  /*0500*/  DADD R20, R14, R12 ;  /* 0x000000000e147229 */ /* 0x000fe4000000000c */
[----:B------:R-:W2:Y:S06]  /*0510*/  LDS.128 R12, [UR4+0x10] ;  /* 0x00001004ff0c7984 */ /* 0x000eac0008000c00 */
[----:B0-----:R-:W-:-:S08]  /*0520*/  DADD R8, R20, R8 ;  /* 0x0000000014087229 */ /* 0x001fd00000000008 */
[----:B------:R-:W-:Y:S02]  /*0530*/  DADD R20, R10, R8 ;  /* 0x000000000a147229 */ /* 0x000fe40000000008 */
[----:B------:R-:W0:Y:S06]  /*0540*/  LDS.128 R8, [UR4+0x20] ;  /* 0x00002004ff087984 */ /* 0x000e2c0008000c00 */
[----:B-1----:R-:W-:-:S08]  /*0550*/  DADD R4, R20, R4 ;  /* 0x0000000014047229 */ /* 0x002fd00000000004 */
[----:B------:R-:W-:Y:S02]  /*0560*/  DADD R20, R6, R4 ;  /* 0x0000000006147229 */ /* 0x000fe40000000004 */
[----:B------:R-:W1:Y:S01]  /*0570*/  LDS.128 R4, [UR4+0x30] ;  /* 0x00003004ff047984 */ /* 0x000e620008000c00 */
[----:B------:R-:W-:-:S05]  /*0580*/  UIADD3 UR4, UPT, UPT, UR4, 0x80, URZ ;  /* 0x0000008004047890 */ /* 0x000fca000fffe0ff */
[----:B--2---:R-:W-:-:S08]  /*0590*/  DADD R12, R20, R12 ;  /* 0x00000000140c7229 */ /* 0x004fd0000000000c */
[----:B------:R-:W-:-:S08]  /*05a0*/  DADD R12, R14, R12 ;  /* 0x000000000e0c7229 */ /* 0x000fd0000000000c */
[----:B0-----:R-:W-:-:S08]  /*05b0*/  DADD R8, R12, R8 ;  /* 0x000000000c087229 */ /* 0x001fd00000000008 */
[----:B------:R-:W-:-:S08]  /*05c0*/  DADD R8, R10, R8 ;  /* 0x000000000a087229 */ /* 0x000fd00000000008 */
[----:B-1----:R-:W-:-:S08]  /*05d0*/  DADD R4, R8, R4 ;  /* 0x0000000008047229 */ /* 0x002fd00000000004 */
[----:B------:R-:W-:Y:S01]  /*05e0*/  DADD R20, R6, R4 ;  /* 0x0000000006147229 */ /* 0x000fe20000000004 */
[----:B------:R-:W-:Y:S10]  /*05f0*/  @P1 BRA `(.L_x_2) ;  /* 0xfffffffc00881947 */ /* 0x000ff4000383ffff */
.L_x_1:
[----:B------:R-:W-:Y:S05]  /*0600*/  @!P0 BRA `(.L_x_0) ;  /* 0x0000000000dc8947 */ /* 0x000fea0003800000 */
[----:B------:R-:W-:Y:S02]  /*0610*/  ISETP.GE.U32.AND P0, PT, R0, 0x8, PT ;  /* 0x000000080000780c */ /* 0x000fe40003f06070 */
[----:B------:R-:W-:Y:S02]  /*0620*/  LOP3.LUT R3, R18, 0x7, RZ, 0xc0, !PT ;  /* 0x0000000712037812 */ /* 0x000fe400078ec0ff */
[----:B------:R-:W-:Y:S02]  /*0630*/  ISETP.GE.U32.AND.EX P0, PT, RZ, RZ, PT, P0 ;  /* 0x000000ffff00720c */ /* 0x000fe40003f06100 */
[----:B------:R-:W-:-:S04]  /*0640*/  ISETP.NE.U32.AND P1, PT, R3, RZ, PT ;  /* 0x000000ff0300720c */ /* 0x000fc80003f25070 */
[----:B------:R-:W-:-:S07]  /*0650*/  ISETP.NE.AND.EX P1, PT, RZ, RZ, PT, P1 ;  /* 0x000000ffff00720c */ /* 0x000fce0003f25310 */
[----:B------:R-:W-:Y:S06]  /*0660*/  @!P0 BRA `(.L_x_3) ;  /* 0x0000000000448947 */ /* 0x000fec0003800000 */
[----:B------:R-:W0:Y:S01]  /*0670*/  S2R R5, SR_CgaCtaId ;  /* 0x0000000000057919 */ /* 0x000e220000008800 */
[----:B------:R-:W-:-:S04]  /*0680*/  MOV R0, 0x400 ;  /* 0x0000040000007802 */ /* 0x000fc80000000f00 */
[----:B0-----:R-:W-:-:S05]  /*0690*/  LEA R5, R5, R0, 0x18 ;  /* 0x0000000005057211 */ /* 0x001fca00078ec0ff */
[C---:B------:R-:W-:Y:S02]  /*06a0*/  IMAD R0, R2.reuse, 0x8, R5 ;  /* 0x0000000802007824 */ /* 0x040fe400078e0205 */
[----:B------:R-:W-:-:S03]  /*06b0*/  VIADD R2, R2, 0x8 ;  /* 0x0000000802027836 */ /* 0x000fc60000000000 */
[----:B------:R-:W0:Y:S04]  /*06c0*/  LDS.128 R4, [R0] ;  /* 0x0000000000047984 */ /* 0x000e280000000c00 */
[----:B------:R-:W1:Y:S04]  /*06d0*/  LDS.128 R8, [R0+0x10] ;  /* 0x0000100000087984 */ /* 0x000e680000000c00 */
[----:B------:R-:W2:Y:S01]  /*06e0*/  LDS.128 R12, [R0+0x20] ;  /* 0x00002000000c7984 */ /* 0x000ea20000000c00 */
[----:B0-----:R-:W-:-:S08]  /*06f0*/  DADD R4, R20, R4 ;  /* 0x0000000014047229 */ /* 0x001fd00000000004 */
[----:B------:R-:W-:Y:S02]  /*0700*/  DADD R20, R4, R6 ;  /* 0x0000000004147229 */ /* 0x000fe40000000006 */
[----:B------:R-:W0:Y:S06]  /*0710*/  LDS.128 R4, [R0+0x30] ;  /* 0x0000300000047984 */ /* 0x000e2c0000000c00 */
[----:B-1----:R-:W-:-:S08]  /*0720*/  DADD R8, R20, R8 ;  /* 0x0000000014087229 */ /* 0x002fd00000000008 */
[----:B------:R-:W-:-:S08]  /*0730*/  DADD R8, R8, R10 ;  /* 0x0000000008087229 */ /* 0x000fd0000000000a */
[----:B--2---:R-:W-:-:S08]  /*0740*/  DADD R8, R8, R12 ;  /* 0x0000000008087229 */ /* 0x004fd0000000000c */
[----:B------:R-:W-:-:S08]  /*0750*/  DADD R8, R8, R14 ;  /* 0x0000000008087229 */ /* 0x000fd0000000000e */
[----:B0-----:R-:W-:-:S08]  /*0760*/  DADD R4, R8, R4 ;  /* 0x0000000008047229 */ /* 0x001fd00000000004 */
[----:B------:R-:W-:-:S11]  /*0770*/  DADD R20, R4, R6 ;  /* 0x0000000004147229 */ /* 0x000fd60000000006 */
.L_x_3:
[----:B------:R-:W-:Y:S05]  /*0780*/  @!P1 BRA `(.L_x_0) ;  /* 0x00000000007c9947 */ /* 0x000fea0003800000 */
[----:B------:R-:W-:Y:S01]  /*0790*/  ISETP.GE.U32.AND P0, PT, R3, 0x4, PT ;  /* 0x000000040300780c */ /* 0x000fe20003f06070 */
[----:B------:R-:W-:Y:S01]  /*07a0*/  IMAD.MOV.U32 R0, RZ, RZ, RZ ;  /* 0x000000ffff007224 */ /* 0x000fe200078e00ff */
[----:B------:R-:W-:Y:S02]  /*07b0*/  LOP3.LUT R18, R18, 0x3, RZ, 0xc0, !PT ;  /* 0x0000000312127812 */ /* 0x000fe400078ec0ff */
[----:B------:R-:W-:Y:S02]  /*07c0*/  ISETP.GE.U32.AND.EX P0, PT, RZ, RZ, PT, P0 ;  /* 0x000000ffff00720c */ /* 0x000fe40003f06100 */
[----:B------:R-:W-:-:S04]  /*07d0*/  ISETP.NE.U32.AND P1, PT, R18, RZ, PT ;  /* 0x000000ff1200720c */ /* 0x000fc80003f25070 */
[----:B------:R-:W-:-:S07]  /*07e0*/  ISETP.NE.AND.EX P1, PT, R0, RZ, PT, P1 ;  /* 0x000000ff0000720c */ /* 0x000fce0003f25310 */
[----:B------:R-:W-:Y:S06]  /*07f0*/  @!P0 BRA `(.L_x_4) ;  /* 0x00000000002c8947 */ /* 0x000fec0003800000 */
[----:B------:R-:W0:Y:S01]  /*0800*/  S2R R4, SR_CgaCtaId ;  /* 0x0000000000047919 */ /* 0x000e220000008800 */
[----:B------:R-:W-:-:S04]  /*0810*/  MOV R3, 0x400 ;  /* 0x0000040000037802 */ /* 0x000fc80000000f00 */
[----:B0-----:R-:W-:-:S05]  /*0820*/  LEA R3, R4, R3, 0x18 ;  /* 0x0000000304037211 */ /* 0x001fca00078ec0ff */
[C---:B------:R-:W-:Y:S02]  /*0830*/  IMAD R3, R2.reuse, 0x8, R3 ;  /* 0x0000000802037824 */ /* 0x040fe400078e0203 */
[----:B------:R-:W-:-:S03]  /*0840*/  VIADD R2, R2, 0x4 ;  /* 0x0000000402027836 */ /* 0x000fc60000000000 */
[----:B------:R-:W0:Y:S04]  /*0850*/  LDS.128 R4, [R3] ;  /* 0x0000000003047984 */ /* 0x000e280000000c00 */
[----:B------:R-:W1:Y:S01]  /*0860*/  LDS.128 R8, [R3+0x10] ;  /* 0x0000100003087984 */ /* 0x000e620000000c00 */
[----:B0-----:R-:W-:-:S08]  /*0870*/  DADD R4, R20, R4 ;  /* 0x0000000014047229 */ /* 0x001fd00000000004 */
[----:B------:R-:W-:-:S08]  /*0880*/  DADD R4, R4, R6 ;  /* 0x0000000004047229 */ /* 0x000fd00000000006 */
[----:B-1----:R-:W-:-:S08]  /*0890*/  DADD R4, R4, R8 ;  /* 0x0000000004047229 */ /* 0x002fd00000000008 */
[----:B------:R-:W-:-:S11]  /*08a0*/  DADD R20, R4, R10 ;  /* 0x0000000004147229 */ /* 0x000fd6000000000a */
.L_x_4:
[----:B------:R-:W-:Y:S05]  /*08b0*/  @!P1 BRA `(.L_x_0) ;  /* 0x0000000000309947 */ /* 0x000fea0003800000 */
[----:B------:R-:W0:Y:S01]  /*08c0*/  S2R R4, SR_CgaCtaId ;  /* 0x0000000000047919 */ /* 0x000e220000008800 */
[----:B------:R-:W-:-:S04]  /*08d0*/  MOV R3, 0x400 ;  /* 0x0000040000037802 */ /* 0x000fc80000000f00 */
[----:B0-----:R-:W-:-:S05]  /*08e0*/  LEA R3, R4, R3, 0x18 ;  /* 0x0000000304037211 */ /* 0x001fca00078ec0ff */
[----:B------:R-:W-:-:S07]  /*08f0*/  IMAD R4, R2, 0x8, R3 ;  /* 0x0000000802047824 */ /* 0x000fce00078e0203 */
.L_x_5:
[----:B------:R0:W1:Y:S01]  /*0900*/  LDS.64 R2, [R4] ;  /* 0x0000000004027984 */ /* 0x0000620000000a00 */
[----:B------:R-:W-:-:S04]  /*0910*/  IADD3 R18, P0, PT, R18, -0x1, RZ ;  /* 0xffffffff12127810 */ /* 0x000fc80007f1e0ff */
[----:B------:R-:W-:Y:S02]  /*0920*/  IADD3.X R0, PT, PT, R0, -0x1, RZ, P0, !PT ;  /* 0xffffffff00007810 */ /* 0x000fe400007fe4ff */
[----:B------:R-:W-:Y:S01]  /*0930*/  ISETP.NE.U32.AND P0, PT, R18, RZ, PT ;  /* 0x000000ff1200720c */ /* 0x000fe20003f05070 */
[----:B0-----:R-:W-:-:S03]  /*0940*/  VIADD R4, R4, 0x8 ;  /* 0x0000000804047836 */ /* 0x001fc60000000000 */
[----:B------:R-:W-:Y:S01]  /*0950*/  ISETP.NE.AND.EX P0, PT, R0, RZ, PT, P0 ;  /* 0x000000ff0000720c */ /* 0x000fe20003f05300 */
[----:B-1----:R-:W-:-:S12]  /*0960*/  DADD R20, R2, R20 ;  /* 0x0000000002147229 */ /* 0x002fd80000000014 */
[----:B------:R-:W-:Y:S05]  /*0970*/  @P0 BRA `(.L_x_5) ;  /* 0xfffffffc00e00947 */ /* 0x000fea000383ffff */
.L_x_0:
[----:B------:R-:W-:-:S13]  /*0980*/  ISETP.NE.AND P0, PT, R17, RZ, PT ;  /* 0x000000ff1100720c */ /* 0x000fda0003f05270 */
[----:B------:R-:W-:Y:S05]  /*0990*/  @P0 EXIT ;  /* 0x000000000000094d */ /* 0x000fea0003800000 */
[----:B------:R-:W0:Y:S02]  /*09a0*/  LDCU.64 UR4, c[0x0][0x3a0] ;  /* 0x00007400ff0477ac */ /* 0x000e240008000a00 */
[----:B0-----:R-:W-:-:S04]  /*09b0*/  ULEA UR4, UP0, UR8, UR4, 0x3 ;  /* 0x0000000408047291 */ /* 0x001fc8000f8018ff */
[----:B------:R-:W-:Y:S02]  /*09c0*/  ULEA.HI.X UR5, UR8, UR5, URZ, 0x3, UP0 ;  /* 0x0000000508057291 */ /* 0x000fe400080f1cff */
[----:B------:R-:W-:-:S04]  /*09d0*/  IMAD.U32 R2, RZ, RZ, UR4 ;  /* 0x00000004ff027e24 */ /* 0x000fc8000f8e00ff */
[----:B------:R-:W-:-:S05]  /*09e0*/  IMAD.U32 R3, RZ, RZ, UR5 ;  /* 0x00000005ff037e24 */ /* 0x000fca000f8e00ff */
[----:B------:R-:W-:Y:S01]  /*09f0*/  REDG.E.ADD.F64.RN.STRONG.GPU desc[UR6][R2.64], R20 ;  /* 0x00000014020079a6 */ /* 0x000fe2000c12ff06 */
[----:B------:R-:W-:Y:S05]  /*0a00*/  EXIT ;  /* 0x000000000000794d */ /* 0x000fea0003800000 */
.L_x_6:
[----:B------:R-:W-:-:S00]  /*0a10*/  BRA `(.L_x_6) ;  /* 0xfffffffc00fc7947 */ /* 0x000fc0000383ffff */
[----:B------:R-:W-:-:S00]  /*0a20*/  NOP ;  /* 0x0000000000007918 */ /* 0x000fc00000000000 */
        /* <DEDUP_REMOVED lines=13> */
.L_x_33:


//--------------------- .text._Z20get_patch_similarityllllPdS_ --------------------------
	.section	.text._Z20get_patch_similarityllllPdS_,"ax",@progbits
	.align	128
        .global         _Z20get_patch_similarityllllPdS_
        .type           _Z20get_patch_similarityllllPdS_,@function
        .size           _Z20get_patch_similarityllllPdS_,(.L_x_32 - _Z20get_patch_similarityllllPdS_)
        .other          _Z20get_patch_similarityllllPdS_,@"STO_CUDA_ENTRY STV_DEFAULT"
_Z20get_patch_similarityllllPdS_:
.text._Z20get_patch_similarityllllPdS_:
[----:B------:R-:W-:Y:S01]  /*0000*/  LDC R1, c[0x0][0x37c] ;  /* 0x0000df00ff017b82 */ /* 0x000fe20000000800 */
[----:B------:R-:W0:Y:S07]  /*0010*/  S2R R9, SR_TID.Z ;  /* 0x0000000000097919 */ /* 0x000e2e0000002300 */
[----:B------:R-:W0:Y:S01]  /*0020*/  S2UR UR4, SR_CTAID.Z ;  /* 0x00000000000479c3 */ /* 0x000e220000002700 */
[----:B------:R-:W1:Y:S01]  /*0030*/  LDCU.128 UR16, c[0x0][0x390] ;  /* 0x00007200ff1077ac */ /* 0x000e620008000c00 */
[----:B------:R-:W2:Y:S01]  /*0040*/  S2R R3, SR_TID.Y ;  /* 0x0000000000037919 */ /* 0x000ea20000002200 */
[----:B------:R-:W3:Y:S01]  /*0050*/  LDCU.128 UR12, c[0x0][0x380] ;  /* 0x00007000ff0c77ac */ /* 0x000ee20008000c00 */
[----:B------:R-:W4:Y:S04]  /*0060*/  S2R R11, SR_TID.X ;  /* 0x00000000000b7919 */ /* 0x000f280000002100 */
[----:B------:R-:W0:Y:S01]  /*0070*/  LDC R8, c[0x0][0x368] ;  /* 0x0000da00ff087b82 */ /* 0x000e220000000800 */
[----:B------:R-:W5:Y:S07]  /*0080*/  LDCU.64 UR20, c[0x0][0x3a0] ;  /* 0x00007400ff1477ac */ /* 0x000f6e0008000a00 */
[----:B------:R-:W2:Y:S01]  /*0090*/  LDC R0, c[0x0][0x364] ;  /* 0x0000d900ff007b82 */ /* 0x000ea20000000800 */
[----:B-1----:R-:W-:-:S02]  /*00a0*/  ULOP3.LUT UR7, URZ, UR18, URZ, 0x33, !UPT ;  /* 0x00000012ff077292 */ /* 0x002fc4000f8e33ff */
[----:B------:R-:W-:Y:S02]  /*00b0*/  ULOP3.LUT UR8, URZ, UR19, URZ, 0x33, !UPT ;  /* 0x00000013ff087292 */ /* 0x000fe4000f8e33ff */
[----:B---3--:R-:W-:-:S03]  /*00c0*/  UIMAD.WIDE.U32 UR10, UR16, UR14, URZ ;  /* 0x0000000e100a72a5 */ /* 0x008fc6000f8e00ff */
[----:B------:R-:W2:Y:S08]  /*00d0*/  S2UR UR5, SR_CTAID.Y ;  /* 0x00000000000579c3 */ /* 0x000eb00000002600 */
[----:B------:R-:W4:Y:S01]  /*00e0*/  S2UR UR6, SR_CTAID.X ;  /* 0x00000000000679c3 */ /* 0x000f220000002500 */
[----:B0-----:R-:W-:Y:S01]  /*00f0*/  IMAD R8, R8, UR4, R9 ;  /* 0x0000000408087c24 */ /* 0x001fe2000f8e0209 */
[----:B------:R-:W-:-:S04]  /*0100*/  UIMAD UR4, UR17, UR14, URZ ;  /* 0x0000000e110472a4 */ /* 0x000fc8000f8e02ff */
[C---:B------:R-:W-:Y:S01]  /*0110*/  IADD3 R12, P3, PT, R8.reuse, UR18, RZ ;  /* 0x00000012080c7c10 */ /* 0x040fe2000ff7e0ff */
[----:B------:R-:W-:Y:S01]  /*0120*/  UIMAD UR4, UR15, UR16, UR4 ;  /* 0x000000100f0472a4 */ /* 0x000fe2000f8e0204 */
[----:B------:R-:W4:Y:S01]  /*0130*/  LDC R10, c[0x0][0x360] ;  /* 0x0000d800ff0a7b82 */ /* 0x000f220000000800 */
[----:B------:R-:W-:Y:S02]  /*0140*/  IADD3 R28, P2, PT, R8, UR7, RZ ;  /* 0x00000007081c7c10 */ /* 0x000fe4000ff5e0ff */
[----:B------:R-:W-:Y:S01]  /*0150*/  IMAD.X R13, RZ, RZ, UR19, P3 ;  /* 0x00000013ff0d7e24 */ /* 0x000fe200098e06ff */
[----:B------:R-:W-:Y:S01]  /*0160*/  ISETP.LT.U32.AND P1, PT, R12, UR16, PT ;  /* 0x000000100c007c0c */ /* 0x000fe2000bf21070 */
[----:B------:R-:W-:Y:S01]  /*0170*/  UIADD3 UR4, UPT, UPT, UR11, UR4, URZ ;  /* 0x000000040b047290 */ /* 0x000fe2000fffe0ff */
[----:B------:R-:W-:Y:S01]  /*0180*/  IMAD.X R14, RZ, RZ, UR8, P2 ;  /* 0x00000008ff0e7e24 */ /* 0x000fe200090e06ff */
[----:B------:R-:W-:Y:S01]  /*0190*/  ISETP.LT.U32.AND P0, PT, R28, RZ, PT ;  /* 0x000000ff1c00720c */ /* 0x000fe20003f01070 */
[----:B--2---:R-:W-:Y:S01]  /*01a0*/  IMAD R0, R0, UR5, R3 ;  /* 0x0000000500007c24 */ /* 0x004fe2000f8e0203 */
[----:B------:R-:W-:-:S02]  /*01b0*/  ISETP.LT.AND.EX P1, PT, R13, UR17, PT, P1 ;  /* 0x000000110d007c0c */ /* 0x000fc4000bf21310 */
[----:B------:R-:W-:Y:S02]  /*01c0*/  ISETP.LT.AND.EX P0, PT, R14, RZ, PT, P0 ;  /* 0x000000ff0e00720c */ /* 0x000fe40003f01300 */
[----:B------:R-:W-:Y:S02]  /*01d0*/  IADD3 R5, P4, PT, R0, UR7, RZ ;  /* 0x0000000700057c10 */ /* 0x000fe4000ff9e0ff */
[----:B------:R-:W-:Y:S02]  /*01e0*/  SEL R28, R28, RZ, P0 ;  /* 0x000000ff1c1c7207 */ /* 0x000fe40000000000 */
[----:B------:R-:W-:Y:S01]  /*01f0*/  SEL R29, R14, RZ, P0 ;  /* 0x000000ff0e1d7207 */ /* 0x000fe20000000000 */
[----:B------:R-:W-:Y:S01]  /*0200*/  IMAD.X R6, RZ, RZ, UR8, P4 ;  /* 0x00000008ff067e24 */ /* 0x000fe2000a0e06ff */
[----:B------:R-:W-:Y:S02]  /*0210*/  ISETP.LT.U32.AND P2, PT, R5, RZ, PT ;  /* 0x000000ff0500720c */ /* 0x000fe40003f41070 */
[----:B------:R-:W-:-:S02]  /*0220*/  IADD3 R25, P6, PT, R0, UR18, RZ ;  /* 0x0000001200197c10 */ /* 0x000fc4000ffde0ff */
[----:B------:R-:W-:Y:S01]  /*0230*/  ISETP.LT.AND.EX P2, PT, R6, RZ, PT, P2 ;  /* 0x000000ff0600720c */ /* 0x000fe20003f41320 */
[----:B----4-:R-:W-:Y:S01]  /*0240*/  IMAD R10, R10, UR6, R11 ;  /* 0x000000060a0a7c24 */ /* 0x010fe2000f8e020b */
[----:B------:R-:W-:Y:S01]  /*0250*/  SEL R12, R12, UR16, P1 ;  /* 0x000000100c0c7c07 */ /* 0x000fe20008800000 */
[----:B------:R-:W-:Y:S01]  /*0260*/  IMAD.X R26, RZ, RZ, UR19, P6 ;  /* 0x00000013ff1a7e24 */ /* 0x000fe2000b0e06ff */
[----:B------:R-:W-:Y:S02]  /*0270*/  SEL R5, R5, RZ, P2 ;  /* 0x000000ff05057207 */ /* 0x000fe40001000000 */
[C---:B------:R-:W-:Y:S02]  /*0280*/  IADD3 R3, P3, PT, R10.reuse, UR7, RZ ;  /* 0x000000070a037c10 */ /* 0x040fe4000ff7e0ff */
[----:B------:R-:W-:Y:S01]  /*0290*/  IADD3 R7, P5, PT, R10, UR18, RZ ;  /* 0x000000120a077c10 */ /* 0x000fe2000ffbe0ff */
[----:B------:R-:W-:Y:S01]  /*02a0*/  IMAD R21, R5, UR4, RZ ;  /* 0x0000000405157c24 */ /* 0x000fe2000f8e02ff */
[----:B------:R-:W-:Y:S01]  /*02b0*/  ISETP.LT.U32.AND P4, PT, R3, RZ, PT ;  /* 0x000000ff0300720c */ /* 0x000fe20003f81070 */
[----:B------:R-:W-:Y:S01]  /*02c0*/  IMAD.X R2, RZ, RZ, UR8, P3 ;  /* 0x00000008ff027e24 */ /* 0x000fe200098e06ff */
[----:B------:R-:W-:Y:S01]  /*02d0*/  ISETP.LT.U32.AND P0, PT, R7, UR14, PT ;  /* 0x0000000e07007c0c */ /* 0x000fe2000bf01070 */
[----:B------:R-:W-:Y:S01]  /*02e0*/  IMAD.X R4, RZ, RZ, UR19, P5 ;  /* 0x00000013ff047e24 */ /* 0x000fe2000a8e06ff */
[----:B------:R-:W-:-:S02]  /*02f0*/  ISETP.LT.U32.AND P3, PT, R25, UR12, PT ;  /* 0x0000000c19007c0c */ /* 0x000fc4000bf61070 */
[----:B------:R-:W-:Y:S02]  /*0300*/  ISETP.LT.AND.EX P4, PT, R2, RZ, PT, P4 ;  /* 0x000000ff0200720c */ /* 0x000fe40003f81340 */
[----:B------:R-:W-:Y:S02]  /*0310*/  ISETP.LT.AND.EX P0, PT, R4, UR15, PT, P0 ;  /* 0x0000000f04007c0c */ /* 0x000fe4000bf01300 */
[----:B------:R-:W-:Y:S02]  /*0320*/  SEL R2, R2, RZ, P4 ;  /* 0x000000ff02027207 */ /* 0x000fe40002000000 */
[----:B------:R-:W-:Y:S02]  /*0330*/  SEL R3, R3, RZ, P4 ;  /* 0x000000ff03037207 */ /* 0x000fe40002000000 */
[----:B------:R-:W-:Y:S01]  /*0340*/  SEL R4, R4, UR15, P0 ;  /* 0x0000000f04047c07 */ /* 0x000fe20008000000 */
[----:B------:R-:W-:Y:S01]  /*0350*/  IMAD R16, R2, UR16, RZ ;  /* 0x0000001002107c24 */ /* 0x000fe2000f8e02ff */
[----:B------:R-:W-:Y:S01]  /*0360*/  SEL R13, R13, UR17, P1 ;  /* 0x000000110d0d7c07 */ /* 0x000fe20008800000 */
[----:B------:R-:W-:Y:S01]  /*0370*/  IMAD.WIDE.U32 R14, R3, UR16, R28 ;  /* 0x00000010030e7c25 */ /* 0x000fe2000f8e001c */
[----:B------:R-:W-:-:S02]  /*0380*/  SEL R6, R6, RZ, P2 ;  /* 0x000000ff06067207 */ /* 0x000fc40001000000 */
[----:B------:R-:W-:Y:S01]  /*0390*/  SEL R7, R7, UR14, P0 ;  /* 0x0000000e07077c07 */ /* 0x000fe20008000000 */
[----:B------:R-:W-:Y:S01]  /*03a0*/  IMAD R17, R3, UR17, R16 ;  /* 0x0000001103117c24 */ /* 0x000fe2000f8e0210 */
[----:B------:R-:W-:Y:S01]  /*03b0*/  ISETP.LT.AND.EX P3, PT, R26, UR13, PT, P3 ;  /* 0x0000000d1a007c0c */ /* 0x000fe2000bf61330 */
[----:B------:R-:W-:Y:S02]  /*03c0*/  IMAD R18, R4, UR16, RZ ;  /* 0x0000001004127c24 */ /* 0x000fe4000f8e02ff */
[----:B------:R-:W-:Y:S01]  /*03d0*/  IMAD.IADD R15, R15, 0x1, R17 ;  /* 0x000000010f0f7824 */ /* 0x000fe200078e0211 */
[----:B------:R-:W-:Y:S01]  /*03e0*/  SEL R25, R25, UR12, P3 ;  /* 0x0000000c19197c07 */ /* 0x000fe20009800000 */
[C---:B------:R-:W-:Y:S01]  /*03f0*/  IMAD.WIDE.U32 R16, R7.reuse, UR16, R12 ;  /* 0x0000001007107c25 */ /* 0x040fe2000f8e000c */
[----:B------:R-:W-:Y:S02]  /*0400*/  SEL R26, R26, UR13, P3 ;  /* 0x0000000d1a1a7c07 */ /* 0x000fe40009800000 */
[----:B------:R-:W-:Y:S01]  /*0410*/  IADD3 R12, P1, PT, R12, -R28, RZ ;  /* 0x8000001c0c0c7210 */ /* 0x000fe20007f3e0ff */
[----:B------:R-:W-:-:S02]  /*0420*/  IMAD R19, R7, UR17, R18 ;  /* 0x0000001107137c24 */ /* 0x000fc4000f8e0212 */
[----:B------:R-:W-:Y:S02]  /*0430*/  IMAD R24, R6, UR10, R21 ;  /* 0x0000000a06187c24 */ /* 0x000fe4000f8e0215 */
[----:B------:R-:W-:-:S04]  /*0440*/  IMAD.WIDE.U32 R20, R5, UR10, R14 ;  /* 0x0000000a05147c25 */ /* 0x000fc8000f8e000e */
[----:B------:R-:W-:Y:S01]  /*0450*/  IMAD.IADD R17, R17, 0x1, R19 ;  /* 0x0000000111117824 */ /* 0x000fe200078e0213 */
[C---:B-----5:R-:W-:Y:S01]  /*0460*/  LEA R18, P0, R20.reuse, UR20, 0x3 ;  /* 0x0000001414127c11 */ /* 0x060fe2000f8018ff */
[----:B------:R-:W-:Y:S02]  /*0470*/  IMAD.IADD R19, R21, 0x1, R24 ;  /* 0x0000000115137824 */ /* 0x000fe400078e0218 */
[C---:B------:R-:W-:Y:S01]  /*0480*/  IMAD R27, R25.reuse, UR4, RZ ;  /* 0x00000004191b7c24 */ /* 0x040fe2000f8e02ff */
[----:B------:R-:W0:Y:S01]  /*0490*/  LDCU.64 UR4, c[0x0][0x358] ;  /* 0x00006b00ff0477ac */ /* 0x000e220008000a00 */
[----:B------:R-:W-:Y:S01]  /*04a0*/  IMAD.WIDE.U32 R14, R25, UR10, R14 ;  /* 0x0000000a190e7c25 */ /* 0x000fe2000f8e000e */
[----:B------:R-:W-:-:S03]  /*04b0*/  LEA.HI.X R19, R20, UR21, R19, 0x3, P0 ;  /* 0x0000001514137c11 */ /* 0x000fc600080f1c13 */
[----:B------:R-:W-:Y:S02]  /*04c0*/  IMAD R27, R26, UR10, R27 ;  /* 0x0000000a1a1b7c24 */ /* 0x000fe4000f8e021b */
[----:B------:R-:W-:-:S04]  /*04d0*/  IMAD.WIDE.U32 R20, R25, UR10, R16 ;  /* 0x0000000a19147c25 */ /* 0x000fc8000f8e0010 */
[----:B------:R-:W-:Y:S01]  /*04e0*/  IMAD.IADD R21, R21, 0x1, R27 ;  /* 0x0000000115157824 */ /* 0x000fe200078e021b */
[C---:B------:R-:W-:Y:S01]  /*04f0*/  LEA R22, P0, R20.reuse, UR20, 0x3 ;  /* 0x0000001414167c11 */ /* 0x040fe2000f8018ff */
[----:B------:R-:W-:Y:S02]  /*0500*/  IMAD.IADD R27, R27, 0x1, R15 ;  /* 0x000000011b1b7824 */ /* 0x000fe400078e020f */
[----:B------:R-:W-:Y:S01]  /*0510*/  IMAD.WIDE.U32 R16, R5, UR10, R16 ;  /* 0x0000000a05107c25 */ /* 0x000fe2000f8e0010 */
[----:B------:R-:W-:Y:S02]  /*0520*/  LEA.HI.X R23, R20, UR21, R21, 0x3, P0 ;  /* 0x0000001514177c11 */ /* 0x000fe400080f1c15 */
[C---:B------:R-:W-:Y:S01]  /*0530*/  LEA R20, P0, R14.reuse, UR20, 0x3 ;  /* 0x000000140e147c11 */ /* 0x040fe2000f8018ff */
[----:B0-----:R-:W2:Y:S04]  /*0540*/  LDG.E.64 R18, desc[UR4][R18.64] ;  /* 0x0000000412127981 */ /* 0x001ea8000c1e1b00 */
[----:B------:R-:W2:Y:S01]  /*0550*/  LDG.E.64 R22, desc[UR4][R22.64] ;  /* 0x0000000416167981 */ /* 0x000ea2000c1e1b00 */
[----:B------:R-:W-:Y:S01]  /*0560*/  LEA.HI.X R21, R14, UR21, R27, 0x3, P0 ;  /* 0x000000150e157c11 */ /* 0x000fe200080f1c1b */
[----:B------:R-:W-:Y:S01]  /*0570*/  IMAD.IADD R24, R24, 0x1, R17 ;  /* 0x0000000118187824 */ /* 0x000fe200078e0211 */
[----:B------:R-:W-:-:S04]  /*0580*/  LEA R14, P0, R16, UR20, 0x3 ;  /* 0x00000014100e7c11 */ /* 0x000fc8000f8018ff */
[----:B------:R-:W3:Y:S01]  /*0590*/  LDG.E.64 R20, desc[UR4][R20.64] ;  /* 0x0000000414147981 */ /* 0x000ee2000c1e1b00 */
[----:B------:R-:W-:-:S06]  /*05a0*/  LEA.HI.X R15, R16, UR21, R24, 0x3, P0 ;  /* 0x00000015100f7c11 */ /* 0x000fcc00080f1c18 */
[----:B------:R-:W4:Y:S01]  /*05b0*/  LDG.E.64 R14, desc[UR4][R14.64] ;  /* 0x000000040e0e7981 */ /* 0x000f22000c1e1b00 */
[----:B------:R-:W-:Y:S01]  /*05c0*/  IADD3 R7, P0, PT, R7, -R3, RZ ;  /* 0x8000000307077210 */ /* 0x000fe20007f1e0ff */
[----:B------:R-:W-:Y:S01]  /*05d0*/  IMAD.X R13, R13, 0x1, ~R29, P1 ;  /* 0x000000010d0d7824 */ /* 0x000fe200008e0e1d */
[----:B------:R-:W-:Y:S03]  /*05e0*/  BSSY.RECONVERGENT B0, `(.L_x_7) ;  /* 0x0000022000007945 */ /* 0x000fe60003800200 */
[----:B------:R-:W-:Y:S01]  /*05f0*/  IMAD.X R4, R4, 0x1, ~R2, P0 ;  /* 0x0000000104047824 */ /* 0x000fe200000e0e02 */
[----:B------:R-:W-:Y:S02]  /*0600*/  ISETP.LT.U32.AND P0, PT, R7, R12, PT ;  /* 0x0000000c0700720c */ /* 0x000fe40003f01070 */
[----:B------:R-:W-:Y:S02]  /*0610*/  IADD3 R2, P1, PT, R25, -R5, RZ ;  /* 0x8000000519027210 */ /* 0x000fe40007f3e0ff */
[----:B------:R-:W-:-:S03]  /*0620*/  ISETP.LT.AND.EX P0, PT, R4, R13, PT, P0 ;  /* 0x0000000d0400720c */ /* 0x000fc60003f01300 */
[----:B------:R-:W-:Y:S01]  /*0630*/  IMAD.X R3, R26, 0x1, ~R6, P1 ;  /* 0x000000011a037824 */ /* 0x000fe200008e0e06 */
[----:B------:R-:W-:Y:S02]  /*0640*/  SEL R7, R7, R12, P0 ;  /* 0x0000000c07077207 */ /* 0x000fe40000000000 */
[----:B------:R-:W-:-:S03]  /*0650*/  SEL R13, R4, R13, P0 ;  /* 0x0000000d040d7207 */ /* 0x000fc60000000000 */
[----:B------:R-:W-:Y:S02]  /*0660*/  IMAD R6, R3, R7, RZ ;  /* 0x0000000703067224 */ /* 0x000fe400078e02ff */
[----:B------:R-:W-:-:S04]  /*0670*/  IMAD.WIDE.U32 R4, R7, R2, R2 ;  /* 0x0000000207047225 */ /* 0x000fc800078e0002 */
[----:B------:R-:W-:Y:S01]  /*0680*/  IMAD R3, R13, R2, R6 ;  /* 0x000000020d037224 */ /* 0x000fe200078e0206 */
[----:B------:R-:W-:Y:S01]  /*0690*/  IADD3 R6, P0, P1, R7, 0x1, R4 ;  /* 0x0000000107067810 */ /* 0x000fe2000791e004 */
[----:B------:R-:W-:Y:S02]  /*06a0*/  IMAD.MOV.U32 R2, RZ, RZ, 0x1 ;  /* 0x00000001ff027424 */ /* 0x000fe400078e00ff */
[----:B------:R-:W-:-:S05]  /*06b0*/  IMAD.IADD R4, R5, 0x1, R3 ;  /* 0x0000000105047824 */ /* 0x000fca00078e0203 */
[----:B------:R-:W-:-:S06]  /*06c0*/  IADD3.X R7, PT, PT, R13, RZ, R4, P0, P1 ;  /* 0x000000ff0d077210 */ /* 0x000fcc00007e2404 */
[----:B------:R-:W0:Y:S08]  /*06d0*/  I2F.F64.S64 R6, R6 ;  /* 0x0000000600067312 */ /* 0x000e300000301c00 */
[----:B0-----:R-:W0:Y:S02]  /*06e0*/  MUFU.RCP64H R3, R7 ;  /* 0x0000000700037308 */ /* 0x001e240000001800 */
[----:B0-----:R-:W-:-:S08]  /*06f0*/  DFMA R4, -R6, R2, 1 ;  /* 0x3ff000000604742b */ /* 0x001fd00000000102 */
[----:B------:R-:W-:-:S08]  /*0700*/  DFMA R4, R4, R4, R4 ;  /* 0x000000040404722b */ /* 0x000fd00000000004 */
[----:B------:R-:W-:-:S08]  /*0710*/  DFMA R2, R2, R4, R2 ;  /* 0x000000040202722b */ /* 0x000fd00000000002 */
[----:B------:R-:W-:-:S08]  /*0720*/  DFMA R12, -R6, R2, 1 ;  /* 0x3ff00000060c742b */ /* 0x000fd00000000102 */
[----:B------:R-:W-:Y:S02]  /*0730*/  DFMA R2, R2, R12, R2 ;  /* 0x0000000c0202722b */ /* 0x000fe40000000002 */
[----:B--2---:R-:W-:-:S08]  /*0740*/  DADD R18, R18, R22 ;  /* 0x0000000012127229 */ /* 0x004fd00000000016 */
[----:B---3--:R-:W-:-:S08]  /*0750*/  DADD R4, R18, -R20 ;  /* 0x0000000012047229 */ /* 0x008fd00000000814 */
[----:B----4-:R-:W-:-:S08]  /*0760*/  DADD R4, R4, -R14 ;  /* 0x0000000004047229 */ /* 0x010fd0000000080e */
[----:B------:R-:W-:Y:S02]  /*0770*/  DMUL R12, R4, R2 ;  /* 0x00000002040c7228 */ /* 0x000fe40000000000 */
[----:B------:R-:W-:-:S06]  /*0780*/  FSETP.GEU.AND P1, PT, |R5|, 6.5827683646048100446e-37, PT ;  /* 0x036000000500780b */ /* 0x000fcc0003f2e200 */
[----:B------:R-:W-:-:S08]  /*0790*/  DFMA R14, -R6, R12, R4 ;  /* 0x0000000c060e722b */ /* 0x000fd00000000104 */
[----:B------:R-:W-:-:S10]  /*07a0*/  DFMA R2, R2, R14, R12 ;  /* 0x0000000e0202722b */ /* 0x000fd4000000000c */
[----:B------:R-:W-:-:S05]  /*07b0*/  FFMA R12, RZ, R7, R3 ;  /* 0x00000007ff0c7223 */ /* 0x000fca0000000003 */
[----:B------:R-:W-:-:S13]  /*07c0*/  FSETP.GT.AND P0, PT, |R12|, 1.469367938527859385e-39, PT ;  /* 0x001000000c00780b */ /* 0x000fda0003f04200 */
[----:B------:R-:W-:Y:S05]  /*07d0*/  @P0 BRA P1, `(.L_x_8) ;  /* 0x0000000000080947 */ /* 0x000fea0000800000 */
[----:B------:R-:W-:-:S07]  /*07e0*/  MOV R14, 0x800 ;  /* 0x00000800000e7802 */ /* 0x000fce0000000f00 */
[----:B------:R-:W-:Y:S05]  /*07f0*/  CALL.REL.NOINC `($__internal_0_$__cuda_sm20_div_rn_f64_full) ;  /* 0x0000000000407944 */ /* 0x000fea0003c00000 */
.L_x_8:
[----:B------:R-:W-:Y:S05]  /*0800*/  BSYNC.RECONVERGENT B0 ;  /* 0x0000000000007941 */ /* 0x000fea0003800200 */
.L_x_7:
[----:B------:R-:W0:Y:S01]  /*0810*/  LDCU.64 UR8, c[0x0][0x388] ;  /* 0x00007100ff0877ac */ /* 0x000e220008000a00 */
[----:B------:R-:W-:Y:S02]  /*0820*/  IMAD.MOV.U32 R11, RZ, RZ, RZ ;  /* 0x000000ffff0b7224 */ /* 0x000fe400078e00ff */
[----:B------:R-:W-:Y:S01]  /*0830*/  IMAD.MOV.U32 R9, RZ, RZ, RZ ;  /* 0x000000ffff097224 */ /* 0x000fe200078e00ff */
[----:B------:R-:W1:Y:S01]  /*0840*/  LDCU.64 UR10, c[0x0][0x390] ;  /* 0x00007200ff0a77ac */ /* 0x000e620008000a00 */
[----:B------:R-:W2:Y:S01]  /*0850*/  LDCU.64 UR6, c[0x0][0x3a8] ;  /* 0x00007500ff0677ac */ /* 0x000ea20008000a00 */
[----:B0-----:R-:W-:-:S04]  /*0860*/  IMAD.WIDE.U32 R10, R0, UR8, R10 ;  /* 0x00000008000a7c25 */ /* 0x001fc8000f8e000a */
[----:B------:R-:W-:Y:S02]  /*0870*/  IMAD R0, R0, UR9, R11 ;  /* 0x0000000900007c24 */ /* 0x000fe4000f8e020b */
[----:B-1----:R-:W-:-:S04]  /*0880*/  IMAD.WIDE.U32 R8, R10, UR10, R8 ;  /* 0x0000000a0a087c25 */ /* 0x002fc8000f8e0008 */
[----:B------:R-:W-:Y:S01]  /*0890*/  IMAD R5, R0, UR10, RZ ;  /* 0x0000000a00057c24 */ /* 0x000fe2000f8e02ff */
[----:B--2---:R-:W-:-:S03]  /*08a0*/  LEA R4, P0, R8, UR6, 0x3 ;  /* 0x0000000608047c11 */ /* 0x004fc6000f8018ff */
[----:B------:R-:W-:-:S04]  /*08b0*/  IMAD R5, R10, UR11, R5 ;  /* 0x0000000b0a057c24 */ /* 0x000fc8000f8e0205 */
[----:B------:R-:W-:-:S05]  /*08c0*/  IMAD.IADD R5, R9, 0x1, R5 ;  /* 0x0000000109057824 */ /* 0x000fca00078e0205 */
[----:B------:R-:W-:-:S05]  /*08d0*/  LEA.HI.X R5, R8, UR7, R5, 0x3, P0 ;  /* 0x0000000708057c11 */ /* 0x000fca00080f1c05 */
[----:B------:R-:W-:Y:S01]  /*08e0*/  STG.E.64 desc[UR4][R4.64], R2 ;  /* 0x0000000204007986 */ /* 0x000fe2000c101b04 */
[----:B------:R-:W-:Y:S05]  /*08f0*/  EXIT ;  /* 0x000000000000794d */ /* 0x000fea0003800000 */
        .weak           $__internal_0_$__cuda_sm20_div_rn_f64_full
        .type           $__internal_0_$__cuda_sm20_div_rn_f64_full,@function
        .size           $__internal_0_$__cuda_sm20_div_rn_f64_full,(.L_x_32 - $__internal_0_$__cuda_sm20_div_rn_f64_full)
$__internal_0_$__cuda_sm20_div_rn_f64_full:
[C---:B------:R-:W-:Y:S01]  /*0900*/  FSETP.GEU.AND P0, PT, |R7|.reuse, 1.469367938527859385e-39, PT ;  /* 0x001000000700780b */ /* 0x040fe20003f0e200 */
[----:B------:R-:W-:Y:S01]  /*0910*/  IMAD.MOV.U32 R12, RZ, RZ, 0x1 ;  /* 0x00000001ff0c7424 */ /* 0x000fe200078e00ff */
[----:B------:R-:W-:Y:S01]  /*0920*/  LOP3.LUT R2, R7, 0x800fffff, RZ, 0xc0, !PT ;  /* 0x800fffff07027812 */ /* 0x000fe200078ec0ff */
[----:B------:R-:W-:Y:S01]  /*0930*/  BSSY.RECONVERGENT B1, `(.L_x_9) ;  /* 0x0000055000017945 */ /* 0x000fe20003800200 */
[C---:B------:R-:W-:Y:S02]  /*0940*/  FSETP.GEU.AND P2, PT, |R5|.reuse, 1.469367938527859385e-39, PT ;  /* 0x001000000500780b */ /* 0x040fe40003f4e200 */
[----:B------:R-:W-:Y:S01]  /*0950*/  LOP3.LUT R3, R2, 0x3ff00000, RZ, 0xfc, !PT ;  /* 0x3ff0000002037812 */ /* 0x000fe200078efcff */
[----:B------:R-:W-:Y:S01]  /*0960*/  IMAD.MOV.U32 R2, RZ, RZ, R6 ;  /* 0x000000ffff027224 */ /* 0x000fe200078e0006 */
[----:B------:R-:W-:Y:S02]  /*0970*/  LOP3.LUT R15, R5, 0x7ff00000, RZ, 0xc0, !PT ;  /* 0x7ff00000050f7812 */ /* 0x000fe400078ec0ff */
[----:B------:R-:W-:-:S03]  /*0980*/  LOP3.LUT R22, R7, 0x7ff00000, RZ, 0xc0, !PT ;  /* 0x7ff0000007167812 */ /* 0x000fc600078ec0ff */
[----:B------:R-:W-:Y:S01]  /*0990*/  @!P0 DMUL R2, R6, 8.98846567431157953865e+307 ;  /* 0x7fe0000006028828 */ /* 0x000fe20000000000 */
[----:B------:R-:W-:-:S03]  /*09a0*/  ISETP.GE.U32.AND P1, PT, R15, R22, PT ;  /* 0x000000160f00720c */ /* 0x000fc60003f26070 */
[----:B------:R-:W-:Y:S01]  /*09b0*/  @!P2 LOP3.LUT R20, R7, 0x7ff00000, RZ, 0xc0, !PT ;  /* 0x7ff000000714a812 */ /* 0x000fe200078ec0ff */
[----:B------:R-:W-:Y:S01]  /*09c0*/  @!P2 IMAD.MOV.U32 R24, RZ, RZ, RZ ;  /* 0x000000ffff18a224 */ /* 0x000fe200078e00ff */
[----:B------:R-:W0:Y:S02]  /*09d0*/  MUFU.RCP64H R13, R3 ;  /* 0x00000003000d7308 */ /* 0x000e240000001800 */
[----:B------:R-:W-:Y:S01]  /*09e0*/  @!P2 ISETP.GE.U32.AND P3, PT, R15, R20, PT ;  /* 0x000000140f00a20c */ /* 0x000fe20003f66070 */
[----:B0-----:R-:W-:-:S08]  /*09f0*/  DFMA R16, R12, -R2, 1 ;  /* 0x3ff000000c10742b */ /* 0x001fd00000000802 */
[----:B------:R-:W-:Y:S01]  /*0a00*/  DFMA R18, R16, R16, R16 ;  /* 0x000000101012722b */ /* 0x000fe20000000010 */
[----:B------:R-:W-:-:S05]  /*0a10*/  IMAD.MOV.U32 R16, RZ, RZ, 0x1ca00000 ;  /* 0x1ca00000ff107424 */ /* 0x000fca00078e00ff */
[C---:B------:R-:W-:Y:S02]  /*0a20*/  @!P2 SEL R17, R16.reuse, 0x63400000, !P3 ;  /* 0x634000001011a807 */ /* 0x040fe40005800000 */
[----:B------:R-:W-:Y:S01]  /*0a30*/  DFMA R18, R12, R18, R12 ;  /* 0x000000120c12722b */ /* 0x000fe2000000000c */
[----:B------:R-:W-:Y:S01]  /*0a40*/  SEL R13, R16, 0x63400000, !P1 ;  /* 0x63400000100d7807 */ /* 0x000fe20004800000 */
[----:B------:R-:W-:Y:S01]  /*0a50*/  IMAD.MOV.U32 R12, RZ, RZ, R4 ;  /* 0x000000ffff0c7224 */ /* 0x000fe200078e0004 */
[--C-:B------:R-:W-:Y:S02]  /*0a60*/  @!P2 LOP3.LUT R17, R17, 0x80000000, R5.reuse, 0xf8, !PT ;  /* 0x800000001111a812 */ /* 0x100fe400078ef805 */
[----:B------:R-:W-:Y:S02]  /*0a70*/  LOP3.LUT R13, R13, 0x800fffff, R5, 0xf8, !PT ;  /* 0x800fffff0d0d7812 */ /* 0x000fe400078ef805 */
[----:B------:R-:W-:Y:S01]  /*0a80*/  @!P2 LOP3.LUT R25, R17, 0x100000, RZ, 0xfc, !PT ;  /* 0x001000001119a812 */ /* 0x000fe200078efcff */
[----:B------:R-:W-:-:S05]  /*0a90*/  DFMA R20, R18, -R2, 1 ;  /* 0x3ff000001214742b */ /* 0x000fca0000000802 */
[----:B------:R-:W-:Y:S01]  /*0aa0*/  @!P2 DFMA R12, R12, 2, -R24 ;  /* 0x400000000c0ca82b */ /* 0x000fe20000000818 */
[----:B------:R-:W-:Y:S02]  /*0ab0*/  IMAD.MOV.U32 R24, RZ, RZ, R15 ;  /* 0x000000ffff187224 */ /* 0x000fe400078e000f */
[----:B------:R-:W-:Y:S01]  /*0ac0*/  DFMA R18, R18, R20, R18 ;  /* 0x000000141212722b */ /* 0x000fe20000000012 */
[----:B------:R-:W-:Y:S01]  /*0ad0*/  IMAD.MOV.U32 R25, RZ, RZ, R22 ;  /* 0x000000ffff197224 */ /* 0x000fe200078e0016 */
[----:B------:R-:W-:-:S05]  /*0ae0*/  @!P0 LOP3.LUT R25, R3, 0x7ff00000, RZ, 0xc0, !PT ;  /* 0x7ff0000003198812 */ /* 0x000fca00078ec0ff */
[----:B------:R-:W-:Y:S01]  /*0af0*/  @!P2 LOP3.LUT R24, R13, 0x7ff00000, RZ, 0xc0, !PT ;  /* 0x7ff000000d18a812 */ /* 0x000fe200078ec0ff */
[----:B------:R-:W-:Y:S01]  /*0b00*/  VIADD R26, R25, 0xffffffff ;  /* 0xffffffff191a7836 */ /* 0x000fe20000000000 */
[----:B------:R-:W-:-:S03]  /*0b10*/  DMUL R20, R18, R12 ;  /* 0x0000000c12147228 */ /* 0x000fc60000000000 */
[----:B------:R-:W-:-:S05]  /*0b20*/  VIADD R17, R24, 0xffffffff ;  /* 0xffffffff18117836 */ /* 0x000fca0000000000 */
[----:B------:R-:W-:Y:S01]  /*0b30*/  ISETP.GT.U32.AND P0, PT, R17, 0x7feffffe, PT ;  /* 0x7feffffe1100780c */ /* 0x000fe20003f04070 */
[----:B------:R-:W-:-:S03]  /*0b40*/  DFMA R22, R20, -R2, R12 ;  /* 0x800000021416722b */ /* 0x000fc6000000000c */
[----:B------:R-:W-:-:S05]  /*0b50*/  ISETP.GT.U32.OR P0, PT, R26, 0x7feffffe, P0 ;  /* 0x7feffffe1a00780c */ /* 0x000fca0000704470 */
[----:B------:R-:W-:-:S08]  /*0b60*/  DFMA R18, R18, R22, R20 ;  /* 0x000000161212722b */ /* 0x000fd00000000014 */
[----:B------:R-:W-:Y:S05]  /*0b70*/  @P0 BRA `(.L_x_10) ;  /* 0x00000000006c0947 */ /* 0x000fea0003800000 */
[----:B------:R-:W-:-:S04]  /*0b80*/  LOP3.LUT R20, R7, 0x7ff00000, RZ, 0xc0, !PT ;  /* 0x7ff0000007147812 */ /* 0x000fc800078ec0ff */
[CC--:B------:R-:W-:Y:S02]  /*0b90*/  VIADDMNMX R4, R15.reuse, -R20.reuse, 0xb9600000, !PT ;  /* 0xb96000000f047446 */ /* 0x0c0fe40007800914 */
[----:B------:R-:W-:Y:S01]  /*0ba0*/  ISETP.GE.U32.AND P0, PT, R15, R20, PT ;  /* 0x000000140f00720c */ /* 0x000fe20003f06070 */
[----:B------:R-:W-:Y:S01]  /*0bb0*/  IMAD.MOV.U32 R20, RZ, RZ, RZ ;  /* 0x000000ffff147224 */ /* 0x000fe200078e00ff */
[----:B------:R-:W-:Y:S02]  /*0bc0*/  VIMNMX R4, PT, PT, R4, 0x46a00000, PT ;  /* 0x46a0000004047848 */ /* 0x000fe40003fe0100 */
[----:B------:R-:W-:-:S05]  /*0bd0*/  SEL R5, R16, 0x63400000, !P0 ;  /* 0x6340000010057807 */ /* 0x000fca0004000000 */
[----:B------:R-:W-:-:S04]  /*0be0*/  IMAD.IADD R4, R4, 0x1, -R5 ;  /* 0x0000000104047824 */ /* 0x000fc800078e0a05 */
[----:B------:R-:W-:-:S06]  /*0bf0*/  VIADD R21, R4, 0x7fe00000 ;  /* 0x7fe0000004157836 */ /* 0x000fcc0000000000 */
[----:B------:R-:W-:-:S10]  /*0c00*/  DMUL R16, R18, R20 ;  /* 0x0000001412107228 */ /* 0x000fd40000000000 */
[----:B------:R-:W-:-:S13]  /*0c10*/  FSETP.GTU.AND P0, PT, |R17|, 1.469367938527859385e-39, PT ;  /* 0x001000001100780b */ /* 0x000fda0003f0c200 */
[----:B------:R-:W-:Y:S05]  /*0c20*/  @P0 BRA `(.L_x_11) ;  /* 0x0000000000940947 */ /* 0x000fea0003800000 */
[----:B------:R-:W-:Y:S01]  /*0c30*/  DFMA R2, R18, -R2, R12 ;  /* 0x800000021202722b */ /* 0x000fe2000000000c */
[----:B------:R-:W-:-:S09]  /*0c40*/  IMAD.MOV.U32 R20, RZ, RZ, RZ ;  /* 0x000000ffff147224 */ /* 0x000fd200078e00ff */
[C---:B------:R-:W-:Y:S02]  /*0c50*/  FSETP.NEU.AND P0, PT, R3.reuse, RZ, PT ;  /* 0x000000ff0300720b */ /* 0x040fe40003f0d000 */
[----:B------:R-:W-:-:S04]  /*0c60*/  LOP3.LUT R7, R3, 0x80000000, R7, 0x48, !PT ;  /* 0x8000000003077812 */ /* 0x000fc800078e4807 */
[----:B------:R-:W-:-:S07]  /*0c70*/  LOP3.LUT R21, R7, R21, RZ, 0xfc, !PT ;  /* 0x0000001507157212 */ /* 0x000fce00078efcff */
[----:B------:R-:W-:Y:S05]  /*0c80*/  @!P0 BRA `(.L_x_11) ;  /* 0x00000000007c8947 */ /* 0x000fea0003800000 */
[----:B------:R-:W-:Y:S02]  /*0c90*/  IMAD.MOV R3, RZ, RZ, -R4 ;  /* 0x000000ffff037224 */ /* 0x000fe400078e0a04 */
[----:B------:R-:W-:-:S06]  /*0ca0*/  IMAD.MOV.U32 R2, RZ, RZ, RZ ;  /* 0x000000ffff027224 */ /* 0x000fcc00078e00ff */
[----:B------:R-:W-:Y:S02]  /*0cb0*/  DFMA R2, R16, -R2, R18 ;  /* 0x800000021002722b */ /* 0x000fe40000000012 */
[----:B------:R-:W-:-:S04]  /*0cc0*/  DMUL.RP R18, R18, R20 ;  /* 0x0000001412127228 */ /* 0x000fc80000008000 */
[----:B------:R-:W-:-:S04]  /*0cd0*/  IADD3 R2, PT, PT, -R4, -0x43300000, RZ ;  /* 0xbcd0000004027810 */ /* 0x000fc80007ffe1ff */
[----:B------:R-:W-:Y:S02]  /*0ce0*/  FSETP.NEU.AND P0, PT, |R3|, R2, PT ;  /* 0x000000020300720b */ /* 0x000fe40003f0d200 */
[----:B------:R-:W-:Y:S02]  /*0cf0*/  LOP3.LUT R7, R19, R7, RZ, 0x3c, !PT ;  /* 0x0000000713077212 */ /* 0x000fe400078e3cff */
[----:B------:R-:W-:Y:S02]  /*0d00*/  FSEL R16, R18, R16, !P0 ;  /* 0x0000001012107208 */ /* 0x000fe40004000000 */
[----:B------:R-:W-:Y:S01]  /*0d10*/  FSEL R17, R7, R17, !P0 ;  /* 0x0000001107117208 */ /* 0x000fe20004000000 */
[----:B------:R-:W-:Y:S06]  /*0d20*/  BRA `(.L_x_11) ;  /* 0x0000000000547947 */ /* 0x000fec0003800000 */
.L_x_10:
[----:B------:R-:W-:-:S14]  /*0d30*/  DSETP.NAN.AND P0, PT, R4, R4, PT ;  /* 0x000000040400722a */ /* 0x000fdc0003f08000 */
[----:B------:R-:W-:Y:S05]  /*0d40*/  @P0 BRA `(.L_x_12) ;  /* 0x0000000000440947 */ /* 0x000fea0003800000 */
[----:B------:R-:W-:-:S14]  /*0d50*/  DSETP.NAN.AND P0, PT, R6, R6, PT ;  /* 0x000000060600722a */ /* 0x000fdc0003f08000 */
[----:B------:R-:W-:Y:S05]  /*0d60*/  @P0 BRA `(.L_x_13) ;  /* 0x0000000000300947 */ /* 0x000fea0003800000 */
[----:B------:R-:W-:Y:S01]  /*0d70*/  ISETP.NE.AND P0, PT, R24, R25, PT ;  /* 0x000000191800720c */ /* 0x000fe20003f05270 */
[----:B------:R-:W-:Y:S02]  /*0d80*/  IMAD.MOV.U32 R16, RZ, RZ, 0x0 ;  /* 0x00000000ff107424 */ /* 0x000fe400078e00ff */
[----:B------:R-:W-:-:S10]  /*0d90*/  IMAD.MOV.U32 R17, RZ, RZ, -0x80000 ;  /* 0xfff80000ff117424 */ /* 0x000fd400078e00ff */
[----:B------:R-:W-:Y:S05]  /*0da0*/  @!P0 BRA `(.L_x_11) ;  /* 0x0000000000348947 */ /* 0x000fea0003800000 */
[----:B------:R-:W-:Y:S02]  /*0db0*/  ISETP.NE.AND P0, PT, R24, 0x7ff00000, PT ;  /* 0x7ff000001800780c */ /* 0x000fe40003f05270 */
[----:B------:R-:W-:Y:S02]  /*0dc0*/  LOP3.LUT R17, R5, 0x80000000, R7, 0x48, !PT ;  /* 0x8000000005117812 */ /* 0x000fe400078e4807 */
[----:B------:R-:W-:-:S13]  /*0dd0*/  ISETP.EQ.OR P0, PT, R25, RZ, !P0 ;  /* 0x000000ff1900720c */ /* 0x000fda0004702670 */
[----:B------:R-:W-:Y:S01]  /*0de0*/  @P0 LOP3.LUT R2, R17, 0x7ff00000, RZ, 0xfc, !PT ;  /* 0x7ff0000011020812 */ /* 0x000fe200078efcff */
[----:B------:R-:W-:Y:S02]  /*0df0*/  @!P0 IMAD.MOV.U32 R16, RZ, RZ, RZ ;  /* 0x000000ffff108224 */ /* 0x000fe400078e00ff */
[----:B------:R-:W-:Y:S02]  /*0e00*/  @P0 IMAD.MOV.U32 R16, RZ, RZ, RZ ;  /* 0x000000ffff100224 */ /* 0x000fe400078e00ff */
[----:B------:R-:W-:Y:S01]  /*0e10*/  @P0 IMAD.MOV.U32 R17, RZ, RZ, R2 ;  /* 0x000000ffff110224 */ /* 0x000fe200078e0002 */
[----:B------:R-:W-:Y:S06]  /*0e20*/  BRA `(.L_x_11) ;  /* 0x0000000000147947 */ /* 0x000fec0003800000 */
.L_x_13:
[----:B------:R-:W-:Y:S01]  /*0e30*/  LOP3.LUT R17, R7, 0x80000, RZ, 0xfc, !PT ;  /* 0x0008000007117812 */ /* 0x000fe200078efcff */
[----:B------:R-:W-:Y:S01]  /*0e40*/  IMAD.MOV.U32 R16, RZ, RZ, R6 ;  /* 0x000000ffff107224 */ /* 0x000fe200078e0006 */
[----:B------:R-:W-:Y:S06]  /*0e50*/  BRA `(.L_x_11) ;  /* 0x0000000000087947 */ /* 0x000fec0003800000 */
.L_x_12:
[----:B------:R-:W-:Y:S01]  /*0e60*/  LOP3.LUT R17, R5, 0x80000, RZ, 0xfc, !PT ;  /* 0x0008000005117812 */ /* 0x000fe200078efcff */
[----:B------:R-:W-:-:S07]  /*0e70*/  IMAD.MOV.U32 R16, RZ, RZ, R4 ;  /* 0x000000ffff107224 */ /* 0x000fce00078e0004 */
.L_x_11:
[----:B------:R-:W-:Y:S05]  /*0e80*/  BSYNC.RECONVERGENT B1 ;  /* 0x0000000000017941 */ /* 0x000fea0003800200 */
.L_x_9:
[----:B------:R-:W-:Y:S02]  /*0e90*/  IMAD.MOV.U32 R15, RZ, RZ, 0x0 ;  /* 0x00000000ff0f7424 */ /* 0x000fe400078e00ff */
[----:B------:R-:W-:Y:S02]  /*0ea0*/  IMAD.MOV.U32 R2, RZ, RZ, R16 ;  /* 0x000000ffff027224 */ /* 0x000fe400078e0010 */
[----:B------:R-:W-:Y:S01]  /*0eb0*/  IMAD.MOV.U32 R3, RZ, RZ, R17 ;  /* 0x000000ffff037224 */ /* 0x000fe200078e0011 */
[----:B------:R-:W-:Y:S06]  /*0ec0*/  RET.REL.NODEC R14 `(_Z20get_patch_similarityllllPdS_) ;  /* 0xfffffff00e4c7950 */ /* 0x000fec0003c3ffff */
.L_x_14:
        /* <DEDUP_REMOVED lines=11> */
.L_x_32:


//--------------------- .text._Z19cumulative_sum_rowslllPd --------------------------
	.section	.text._Z19cumulative_sum_rowslllPd,"ax",@progbits
	.align	128
        .global         _Z19cumulative_sum_rowslllPd
        .type           _Z19cumulative_sum_rowslllPd,@function
        .size           _Z19cumulative_sum_rowslllPd,(.L_x_35 - _Z19cumulative_sum_rowslllPd)
        .other          _Z19cumulative_sum_rowslllPd,@"STO_CUDA_ENTRY STV_DEFAULT"
_Z19cumulative_sum_rowslllPd:
.text._Z19cumulative_sum_rowslllPd:
[----:B------:R-:W-:Y:S01]  /*0000*/  LDC R1, c[0x0][0x37c] ;  /* 0x0000df00ff017b82 */ /* 0x000fe20000000800 */
[----:B------:R-:W0:Y:S07]  /*0010*/  S2R R11, SR_TID.Z ;  /* 0x00000000000b7919 */ /* 0x000e2e0000002300 */
[----:B------:R-:W0:Y:S01]  /*0020*/  S2UR UR4, SR_CTAID.Z ;  /* 0x00000000000479c3 */ /* 0x000e220000002700 */
[----:B------:R-:W1:Y:S01]  /*0030*/  LDCU.64 UR6, c[0x0][0x390] ;  /* 0x00007200ff0677ac */ /* 0x000e620008000a00 */
[----:B------:R-:W2:Y:S06]  /*0040*/  S2R R0, SR_TID.X ;  /* 0x0000000000007919 */ /* 0x000eac0000002100 */
[----:B------:R-:W0:Y:S08]  /*0050*/  LDC R10, c[0x0][0x368] ;  /* 0x0000da00ff0a7b82 */ /* 0x000e300000000800 */
[----:B------:R-:W2:Y:S08]  /*0060*/  S2UR UR5, SR_CTAID.X ;  /* 0x00000000000579c3 */ /* 0x000eb00000002500 */
[----:B------:R-:W2:Y:S08]  /*0070*/  LDC R13, c[0x0][0x360] ;  /* 0x0000d800ff0d7b82 */ /* 0x000eb00000000800 */
[----:B------:R-:W3:Y:S01]  /*0080*/  LDC.64 R8, c[0x0][0x388] ;  /* 0x0000e200ff087b82 */ /* 0x000ee20000000a00 */
[----:B0-----:R-:W-:-:S05]  /*0090*/  IMAD R10, R10, UR4, R11 ;  /* 0x000000040a0a7c24 */ /* 0x001fca000f8e020b */
[----:B-1----:R-:W-:Y:S02]  /*00a0*/  ISETP.GE.U32.AND P1, PT, R10, UR6, PT ;  /* 0x000000060a007c0c */ /* 0x002fe4000bf26070 */
[----:B------:R-:W0:Y:S02]  /*00b0*/  LDC.64 R2, c[0x0][0x380] ;  /* 0x0000e000ff027b82 */ /* 0x000e240000000a00 */
[----:B------:R-:W-:Y:S01]  /*00c0*/  ISETP.GE.AND.EX P1, PT, RZ, UR7, PT, P1 ;  /* 0x00000007ff007c0c */ /* 0x000fe2000bf26310 */
[----:B--2---:R-:W-:-:S05]  /*00d0*/  IMAD R13, R13, UR5, R0 ;  /* 0x000000050d0d7c24 */ /* 0x004fca000f8e0200 */
[----:B---3--:R-:W-:-:S04]  /*00e0*/  ISETP.GE.U32.AND P2, PT, R13, R8, PT ;  /* 0x000000080d00720c */ /* 0x008fc80003f46070 */
[----:B------:R-:W-:Y:S02]  /*00f0*/  ISETP.GE.OR.EX P1, PT, RZ, R9, P1, P2 ;  /* 0x00000009ff00720c */ /* 0x000fe40000f26720 */
[----:B0-----:R-:W-:-:S04]  /*0100*/  ISETP.LT.U32.AND P0, PT, R2, 0x2, PT ;  /* 0x000000020200780c */ /* 0x001fc80003f01070 */
[----:B------:R-:W-:-:S13]  /*0110*/  ISETP.LT.OR.EX P0, PT, R3, RZ, P1, P0 ;  /* 0x000000ff0300720c */ /* 0x000fda0000f01700 */
[----:B------:R-:W-:Y:S05]  /*0120*/  @P0 EXIT ;  /* 0x000000000000094d */ /* 0x000fea0003800000 */
[C---:B------:R-:W-:Y:S01]  /*0130*/  IADD3 R5, P1, PT, R2.reuse, -0x2, RZ ;  /* 0xfffffffe02057810 */ /* 0x040fe20007f3e0ff */
[----:B------:R-:W-:Y:S01]  /*0140*/  IMAD.MOV.U32 R11, RZ, RZ, RZ ;  /* 0x000000ffff0b7224 */ /* 0x000fe200078e00ff */
[----:B------:R-:W-:Y:S01]  /*0150*/  IADD3 R0, P2, PT, R2, -0x1, RZ ;  /* 0xffffffff02007810 */ /* 0x000fe20007f5e0ff */
[----:B------:R-:W-:Y:S01]  /*0160*/  IMAD R4, R8, UR7, RZ ;  /* 0x0000000708047c24 */ /* 0x000fe2000f8e02ff */
[----:B------:R-:W-:Y:S01]  /*0170*/  ISETP.GE.U32.AND P0, PT, R5, 0x7, PT ;  /* 0x000000070500780c */ /* 0x000fe20003f06070 */
[----:B------:R-:W-:Y:S01]  /*0180*/  IMAD.WIDE.U32 R10, R13, UR6, R10 ;  /* 0x000000060d0a7c25 */ /* 0x000fe2000f8e000a */
[----:B------:R-:W-:Y:S01]  /*0190*/  IADD3.X R6, PT, PT, R3, -0x1, RZ, P1, !PT ;  /* 0xffffffff03067810 */ /* 0x000fe20000ffe4ff */
[----:B------:R-:W-:Y:S01]  /*01a0*/  UMOV UR5, 0x1 ;  /* 0x0000000100057882 */ /* 0x000fe20000000000 */
[----:B------:R-:W-:Y:S01]  /*01b0*/  LOP3.LUT R2, R0, 0x7, RZ, 0xc0, !PT ;  /* 0x0000000700027812 */ /* 0x000fe200078ec0ff */
[----:B------:R-:W-:Y:S01]  /*01c0*/  IMAD R5, R9, UR6, R4 ;  /* 0x0000000609057c24 */ /* 0x000fe2000f8e0204 */
[----:B------:R-:W-:Y:S01]  /*01d0*/  ISETP.GE.U32.AND.EX P0, PT, R6, RZ, PT, P0 ;  /* 0x000000ff0600720c */ /* 0x000fe20003f06100 */
[----:B------:R-:W-:Y:S01]  /*01e0*/  IMAD.WIDE.U32 R8, R8, UR6, RZ ;  /* 0x0000000608087c25 */ /* 0x000fe2000f8e00ff */
[----:B------:R-:W-:Y:S01]  /*01f0*/  ISETP.NE.U32.AND P1, PT, R2, RZ, PT ;  /* 0x000000ff0200720c */ /* 0x000fe20003f25070 */
[----:B------:R-:W-:Y:S01]  /*0200*/  UMOV UR4, URZ ;  /* 0x000000ff00047c82 */ /* 0x000fe20008000000 */
[----:B------:R-:W-:Y:S01]  /*0210*/  IADD3.X R3, PT, PT, R3, -0x1, RZ, P2, !PT ;  /* 0xffffffff03037810 */ /* 0x000fe200017fe4ff */
[----:B------:R-:W-:Y:S01]  /*0220*/  IMAD R13, R13, UR7, R11 ;  /* 0x000000070d0d7c24 */ /* 0x000fe2000f8e020b */
[----:B------:R-:W0:Y:S01]  /*0230*/  LDCU.64 UR6, c[0x0][0x358] ;  /* 0x00006b00ff0677ac */ /* 0x000e220008000a00 */
[----:B------:R-:W-:Y:S01]  /*0240*/  ISETP.NE.AND.EX P1, PT, RZ, RZ, PT, P1 ;  /* 0x000000ffff00720c */ /* 0x000fe20003f25310 */
[----:B------:R-:W-:-:S05]  /*0250*/  IMAD.IADD R4, R9, 0x1, R5 ;  /* 0x0000000109047824 */ /* 0x000fca00078e0205 */
[----:B------:R-:W-:Y:S07]  /*0260*/  @!P0 BRA `(.L_x_15) ;  /* 0x0000000000f88947 */ /* 0x000fee0003800000 */
[----:B------:R-:W1:Y:S02]  /*0270*/  LDCU.64 UR4, c[0x0][0x398] ;  /* 0x00007300ff0477ac */ /* 0x000e640008000a00 */
[----:B-1----:R-:W-:-:S04]  /*0280*/  LEA R22, P0, R10, UR4, 0x3 ;  /* 0x000000040a167c11 */ /* 0x002fc8000f8018ff */
[----:B------:R-:W-:-:S05]  /*0290*/  LEA.HI.X R23, R10, UR5, R13, 0x3, P0 ;  /* 0x000000050a177c11 */ /* 0x000fca00080f1c0d */
[----:B0-----:R0:W5:Y:S01]  /*02a0*/  LDG.E.64 R16, desc[UR6][R22.64] ;  /* 0x0000000616107981 */ /* 0x001162000c1e1b00 */
[----:B------:R-:W-:Y:S01]  /*02b0*/  LOP3.LUT R6, R0, 0xfffffff8, RZ, 0xc0, !PT ;  /* 0xfffffff800067812 */ /* 0x000fe200078ec0ff */
[----:B------:R-:W-:Y:S01]  /*02c0*/  UMOV UR5, 0x1 ;  /* 0x0000000100057882 */ /* 0x000fe20000000000 */
[C-C-:B------:R-:W-:Y:S01]  /*02d0*/  SHF.L.U64.HI R7, R8.reuse, 0x5, R4.reuse ;  /* 0x0000000508077819 */ /* 0x140fe20000010204 */
[----:B------:R-:W-:Y:S01]  /*02e0*/  UMOV UR4, URZ ;  /* 0x000000ff00047c82 */ /* 0x000fe20008000000 */
[C-C-:B------:R-:W-:Y:S02]  /*02f0*/  SHF.L.U64.HI R25, R8.reuse, 0x3, R4.reuse ;  /* 0x0000000308197819 */ /* 0x140fe40000010204 */
[C-C-:B------:R-:W-:Y:S02]  /*0300*/  SHF.L.U64.HI R27, R8.reuse, 0x4, R4.reuse ;  /* 0x00000004081b7819 */ /* 0x140fe40000010204 */
[----:B------:R-:W-:-:S07]  /*0310*/  SHF.L.U64.HI R5, R8, 0x6, R4 ;  /* 0x0000000608057819 */ /* 0x000fce0000010204 */
.L_x_16:
[----:B-1----:R-:W-:-:S05]  /*0320*/  LEA R18, P0, R8, R22, 0x3 ;  /* 0x0000001608127211 */ /* 0x002fca00078018ff */
[----:B------:R-:W-:-:S05]  /*0330*/  IMAD.X R19, R23, 0x1, R25, P0 ;  /* 0x0000000117137824 */ /* 0x000fca00000e0619 */
[----:B------:R-:W2:Y:S01]  /*0340*/  LDG.E.64 R20, desc[UR6][R18.64] ;  /* 0x0000000612147981 */ /* 0x000ea2000c1e1b00 */
[----:B------:R-:W-:-:S05]  /*0350*/  LEA R28, P0, R8, R22, 0x4 ;  /* 0x00000016081c7211 */ /* 0x000fca00078020ff */
[----:B------:R-:W-:Y:S01]  /*0360*/  IMAD.X R29, R23, 0x1, R27, P0 ;  /* 0x00000001171d7824 */ /* 0x000fe200000e061b */
[----:B--2--5:R-:W-:-:S07]  /*0370*/  DADD R20, R20, R16 ;  /* 0x0000000014147229 */ /* 0x024fce0000000010 */
[----:B------:R1:W-:Y:S04]  /*0380*/  STG.E.64 desc[UR6][R18.64], R20 ;  /* 0x0000001412007986 */ /* 0x0003e8000c101b06 */
[----:B------:R-:W2:Y:S01]  /*0390*/  LDG.E.64 R14, desc[UR6][R28.64] ;  /* 0x000000061c0e7981 */ /* 0x000ea2000c1e1b00 */
[----:B------:R-:W-:-:S04]  /*03a0*/  IMAD.WIDE.U32 R16, R8, 0x18, R22 ;  /* 0x0000001808107825 */ /* 0x000fc800078e0016 */
[----:B-1----:R-:W-:-:S04]  /*03b0*/  IMAD R19, R4, 0x18, RZ ;  /* 0x0000001804137824 */ /* 0x002fc800078e02ff */
[----:B------:R-:W-:Y:S01]  /*03c0*/  IMAD.IADD R17, R17, 0x1, R19 ;  /* 0x0000000111117824 */ /* 0x000fe200078e0213 */
[----:B--2---:R-:W-:-:S07]  /*03d0*/  DADD R14, R20, R14 ;  /* 0x00000000140e7229 */ /* 0x004fce000000000e */
[----:B------:R1:W-:Y:S04]  /*03e0*/  STG.E.64 desc[UR6][R28.64], R14 ;  /* 0x0000000e1c007986 */ /* 0x0003e8000c101b06 */
[----:B------:R-:W2:Y:S01]  /*03f0*/  LDG.E.64 R18, desc[UR6][R16.64] ;  /* 0x0000000610127981 */ /* 0x000ea2000c1e1b00 */
[----:B------:R-:W-:-:S05]  /*0400*/  LEA R20, P0, R8, R22, 0x5 ;  /* 0x0000001608147211 */ /* 0x000fca00078028ff */
[----:B------:R-:W-:Y:S01]  /*0410*/  IMAD.X R21, R23, 0x1, R7, P0 ;  /* 0x0000000117157824 */ /* 0x000fe200000e0607 */
[----:B--2---:R-:W-:-:S07]  /*0420*/  DADD R18, R14, R18 ;  /* 0x000000000e127229 */ /* 0x004fce0000000012 */
[----:B------:R2:W-:Y:S04]  /*0430*/  STG.E.64 desc[UR6][R16.64], R18 ;  /* 0x0000001210007986 */ /* 0x0005e8000c101b06 */
[----:B-1----:R-:W3:Y:S01]  /*0440*/  LDG.E.64 R28, desc[UR6][R20.64] ;  /* 0x00000006141c7981 */ /* 0x002ee2000c1e1b00 */
[----:B------:R-:W-:Y:S01]  /*0450*/  IMAD R24, R4, 0x28, RZ ;  /* 0x0000002804187824 */ /* 0x000fe200078e02ff */
[----:B---3--:R-:W-:Y:S01]  /*0460*/  DADD R28, R18, R28 ;  /* 0x00000000121c7229 */ /* 0x008fe2000000001c */
[----:B--2---:R-:W-:-:S04]  /*0470*/  IMAD.WIDE.U32 R18, R8, 0x28, R22 ;  /* 0x0000002808127825 */ /* 0x004fc800078e0016 */
[----:B------:R-:W-:Y:S02]  /*0480*/  IMAD.IADD R19, R19, 0x1, R24 ;  /* 0x0000000113137824 */ /* 0x000fe400078e0218 */
[----:B------:R1:W-:Y:S04]  /*0490*/  STG.E.64 desc[UR6][R20.64], R28 ;  /* 0x0000001c14007986 */ /* 0x0003e8000c101b06 */
[----:B------:R-:W1:Y:S01]  /*04a0*/  LDG.E.64 R14, desc[UR6][R18.64] ;  /* 0x00000006120e7981 */ /* 0x000e62000c1e1b00 */
[----:B------:R-:W-:Y:S01]  /*04b0*/  IMAD R24, R4, 0x30, RZ ;  /* 0x0000003004187824 */ /* 0x000fe200078e02ff */
[----:B-1----:R-:W-:Y:S01]  /*04c0*/  DADD R28, R28, R14 ;  /* 0x000000001c1c7229 */ /* 0x002fe2000000000e */
[----:B------:R-:W-:-:S04]  /*04d0*/  IMAD.WIDE.U32 R14, R8, 0x30, R22 ;  /* 0x00000030080e7825 */ /* 0x000fc800078e0016 */
[----:B------:R-:W-:Y:S02]  /*04e0*/  IMAD.IADD R15, R15, 0x1, R24 ;  /* 0x000000010f0f7824 */ /* 0x000fe400078e0218 */
[----:B------:R1:W-:Y:S04]  /*04f0*/  STG.E.64 desc[UR6][R18.64], R28 ;  /* 0x0000001c12007986 */ /* 0x0003e8000c101b06 */
[----:B------:R-:W2:Y:S01]  /*0500*/  LDG.E.64 R16, desc[UR6][R14.64] ;  /* 0x000000060e107981 */ /* 0x000ea2000c1e1b00 */
[----:B------:R-:W-:-:S04]  /*0510*/  IMAD.WIDE.U32 R20, R8, 0x38, R22 ;  /* 0x0000003808147825 */ /* 0x000fc800078e0016 */
[----:B------:R-:W-:-:S04]  /*0520*/  IMAD R24, R4, 0x38, RZ ;  /* 0x0000003804187824 */ /* 0x000fc800078e02ff */
[----:B------:R-:W-:Y:S01]  /*0530*/  IMAD.IADD R21, R21, 0x1, R24 ;  /* 0x0000000115157824 */ /* 0x000fe200078e0218 */
[----:B--2---:R-:W-:-:S07]  /*0540*/  DADD R16, R28, R16 ;  /* 0x000000001c107229 */ /* 0x004fce0000000010 */
[----:B------:R2:W-:Y:S04]  /*0550*/  STG.E.64 desc[UR6][R14.64], R16 ;  /* 0x000000100e007986 */ /* 0x0005e8000c101b06 */
[----:B-1----:R-:W3:Y:S01]  /*0560*/  LDG.E.64 R18, desc[UR6][R20.64] ;  /* 0x0000000614127981 */ /* 0x002ee2000c1e1b00 */
[----:B0-----:R-:W-:-:S05]  /*0570*/  LEA R22, P0, R8, R22, 0x6 ;  /* 0x0000001608167211 */ /* 0x001fca00078030ff */
[----:B------:R-:W-:Y:S01]  /*0580*/  IMAD.X R23, R23, 0x1, R5, P0 ;  /* 0x0000000117177824 */ /* 0x000fe200000e0605 */
[----:B------:R-:W-:Y:S01]  /*0590*/  UIADD3 UR5, UP0, UPT, UR5, 0x8, URZ ;  /* 0x0000000805057890 */ /* 0x000fe2000ff1e0ff */
[----:B---3--:R-:W-:-:S07]  /*05a0*/  DADD R18, R16, R18 ;  /* 0x0000000010127229 */ /* 0x008fce0000000012 */
[----:B------:R1:W-:Y:S04]  /*05b0*/  STG.E.64 desc[UR6][R20.64], R18 ;  /* 0x0000001214007986 */ /* 0x0003e8000c101b06 */
[----:B------:R-:W3:Y:S01]  /*05c0*/  LDG.E.64 R28, desc[UR6][R22.64] ;  /* 0x00000006161c7981 */ /* 0x000ee2000c1e1b00 */
[----:B------:R-:W-:Y:S01]  /*05d0*/  UIADD3.X UR4, UPT, UPT, URZ, UR4, URZ, UP0, !UPT ;  /* 0x00000004ff047290 */ /* 0x000fe200087fe4ff */
[----:B--2---:R-:W-:-:S04]  /*05e0*/  IADD3 R14, P2, PT, -R6, UR5, RZ ;  /* 0x00000005060e7c10 */ /* 0x004fc8000ff5e1ff */
[----:B------:R-:W-:Y:S02]  /*05f0*/  ISETP.NE.U32.AND P0, PT, R14, 0x1, PT ;  /* 0x000000010e00780c */ /* 0x000fe40003f05070 */
[----:B------:R-:W-:-:S04]  /*0600*/  IADD3.X R14, PT, PT, ~R3, UR4, RZ, P2, !PT ;  /* 0x00000004030e7c10 */ /* 0x000fc800097fe5ff */
[----:B------:R-:W-:Y:S01]  /*0610*/  ISETP.NE.AND.EX P0, PT, R14, RZ, PT, P0 ;  /* 0x000000ff0e00720c */ /* 0x000fe20003f05300 */
[----:B---3--:R-:W-:-:S07]  /*0620*/  DADD R16, R18, R28 ;  /* 0x0000000012107229 */ /* 0x008fce000000001c */
[----:B------:R1:W-:Y:S05]  /*0630*/  STG.E.64 desc[UR6][R22.64], R16 ;  /* 0x0000001016007986 */ /* 0x0003ea000c101b06 */
[----:B------:R-:W-:Y:S05]  /*0640*/  @P0 BRA `(.L_x_16) ;  /* 0xfffffffc00340947 */ /* 0x000fea000383ffff */
.L_x_15:
[----:B0-----:R-:W-:Y:S05]  /*0650*/  @!P1 EXIT ;  /* 0x000000000000994d */ /* 0x001fea0003800000 */
[----:B------:R-:W-:Y:S02]  /*0660*/  ISETP.GE.U32.AND P1, PT, R2, 0x4, PT ;  /* 0x000000040200780c */ /* 0x000fe40003f26070 */
[----:B------:R-:W-:Y:S02]  /*0670*/  LOP3.LUT R14, R0, 0x3, RZ, 0xc0, !PT ;  /* 0x00000003000e7812 */ /* 0x000fe400078ec0ff */
[----:B------:R-:W-:Y:S02]  /*0680*/  ISETP.GE.U32.AND.EX P1, PT, RZ, RZ, PT, P1 ;  /* 0x000000ffff00720c */ /* 0x000fe40003f26110 */
[----:B------:R-:W-:-:S04]  /*0690*/  ISETP.NE.U32.AND P0, PT, R14, RZ, PT ;  /* 0x000000ff0e00720c */ /* 0x000fc80003f05070 */
[----:B------:R-:W-:-:S07]  /*06a0*/  ISETP.NE.AND.EX P0, PT, RZ, RZ, PT, P0 ;  /* 0x000000ffff00720c */ /* 0x000fce0003f05300 */
[----:B------:R-:W-:Y:S06]  /*06b0*/  @!P1 BRA `(.L_x_17) ;  /* 0x00000000008c9947 */ /* 0x000fec0003800000 */
[----:B------:R-:W1:Y:S01]  /*06c0*/  LDCU.64 UR10, c[0x0][0x398] ;  /* 0x00007300ff0a77ac */ /* 0x000e620008000a00 */
[----:B------:R-:W-:Y:S02]  /*06d0*/  IMAD.MOV.U32 R12, RZ, RZ, R10 ;  /* 0x000000ffff0c7224 */ /* 0x000fe400078e000a */
[----:B------:R-:W-:Y:S01]  /*06e0*/  IMAD.SHL.U32 R15, R8, 0x8, RZ ;  /* 0x00000008080f7824 */ /* 0x000fe200078e00ff */
[----:B------:R-:W-:-:S04]  /*06f0*/  UIADD3 UR8, UP0, UPT, UR5, -0x1, URZ ;  /* 0xffffffff05087890 */ /* 0x000fc8000ff1e0ff */
[----:B------:R-:W-:Y:S02]  /*0700*/  UIADD3.X UR9, UPT, UPT, UR4, -0x1, URZ, UP0, !UPT ;  /* 0xffffffff04097890 */ /* 0x000fe400087fe4ff */
[----:B------:R-:W-:Y:S02]  /*0710*/  IMAD R5, R4, UR8, RZ ;  /* 0x0000000804057c24 */ /* 0x000fe4000f8e02ff */
[----:B------:R-:W-:-:S04]  /*0720*/  IMAD.WIDE.U32 R2, R8, UR8, R12 ;  /* 0x0000000808027c25 */ /* 0x000fc8000f8e000c */
[----:B------:R-:W-:Y:S01]  /*0730*/  IMAD R5, R8, UR9, R5 ;  /* 0x0000000908057c24 */ /* 0x000fe2000f8e0205 */
[----:B-1----:R-:W-:-:S03]  /*0740*/  LEA R22, P1, R2, UR10, 0x3 ;  /* 0x0000000a02167c11 */ /* 0x002fc6000f8218ff */
[----:B------:R-:W-:Y:S01]  /*0750*/  IMAD.IADD R3, R3, 0x1, R5 ;  /* 0x0000000103037824 */ /* 0x000fe200078e0205 */
[----:B------:R-:W-:Y:S02]  /*0760*/  SHF.L.U64.HI R5, R8, 0x3, R4 ;  /* 0x0000000308057819 */ /* 0x000fe40000010204 */
[----:B------:R-:W-:Y:S02]  /*0770*/  IADD3 R16, P2, PT, R22, R15, RZ ;  /* 0x0000000f16107210 */ /* 0x000fe40007f5e0ff */
[----:B------:R-:W-:-:S05]  /*0780*/  LEA.HI.X R23, R2, UR11, R3, 0x3, P1 ;  /* 0x0000000b02177c11 */ /* 0x000fca00088f1c03 */
[----:B------:R-:W-:Y:S01]  /*0790*/  IMAD.X R17, R23, 0x1, R5, P2 ;  /* 0x0000000117117824 */ /* 0x000fe200010e0605 */
[----:B------:R-:W2:Y:S04]  /*07a0*/  LDG.E.64 R6, desc[UR6][R22.64] ;  /* 0x0000000616067981 */ /* 0x000ea8000c1e1b00 */
[----:B------:R-:W2:Y:S01]  /*07b0*/  LDG.E.64 R18, desc[UR6][R16.64] ;  /* 0x0000000610127981 */ /* 0x000ea2000c1e1b00 */
[----:B------:R-:W-:-:S05]  /*07c0*/  IADD3 R2, P1, PT, R16, R15, RZ ;  /* 0x0000000f10027210 */ /* 0x000fca0007f3e0ff */
[----:B------:R-:W-:Y:S01]  /*07d0*/  IMAD.X R3, R17, 0x1, R5, P1 ;  /* 0x0000000111037824 */ /* 0x000fe200008e0605 */
[----:B--2---:R-:W-:-:S07]  /*07e0*/  DADD R18, R6, R18 ;  /* 0x0000000006127229 */ /* 0x004fce0000000012 */
[----:B------:R0:W-:Y:S04]  /*07f0*/  STG.E.64 desc[UR6][R16.64], R18 ;  /* 0x0000001210007986 */ /* 0x0001e8000c101b06 */
[----:B------:R-:W2:Y:S01]  /*0800*/  LDG.E.64 R20, desc[UR6][R2.64] ;  /* 0x0000000602147981 */ /* 0x000ea2000c1e1b00 */
[----:B------:R-:W-:-:S05]  /*0810*/  IADD3 R6, P1, PT, R2, R15, RZ ;  /* 0x0000000f02067210 */ /* 0x000fca0007f3e0ff */
[----:B------:R-:W-:Y:S01]  /*0820*/  IMAD.X R7, R3, 0x1, R5, P1 ;  /* 0x0000000103077824 */ /* 0x000fe200008e0605 */
[----:B--2---:R-:W-:-:S07]  /*0830*/  DADD R20, R18, R20 ;  /* 0x0000000012147229 */ /* 0x004fce0000000014 */
[----:B------:R2:W-:Y:S04]  /*0840*/  STG.E.64 desc[UR6][R2.64], R20 ;  /* 0x0000001402007986 */ /* 0x0005e8000c101b06 */
[----:B------:R-:W3:Y:S01]  /*0850*/  LDG.E.64 R22, desc[UR6][R6.64] ;  /* 0x0000000606167981 */ /* 0x000ee2000c1e1b00 */
[----:B------:R-:W-:-:S05]  /*0860*/  IADD3 R24, P1, PT, R6, R15, RZ ;  /* 0x0000000f06187210 */ /* 0x000fca0007f3e0ff */
[----:B------:R-:W-:Y:S01]  /*0870*/  IMAD.X R25, R7, 0x1, R5, P1 ;  /* 0x0000000107197824 */ /* 0x000fe200008e0605 */
[----:B---3--:R-:W-:-:S07]  /*0880*/  DADD R22, R20, R22 ;  /* 0x0000000014167229 */ /* 0x008fce0000000016 */
[----:B------:R2:W-:Y:S04]  /*0890*/  STG.E.64 desc[UR6][R6.64], R22 ;  /* 0x0000001606007986 */ /* 0x0005e8000c101b06 */
[----:B0-----:R-:W3:Y:S01]  /*08a0*/  LDG.E.64 R16, desc[UR6][R24.64] ;  /* 0x0000000618107981 */ /* 0x001ee2000c1e1b00 */
[----:B------:R-:W-:-:S04]  /*08b0*/  UIADD3 UR5, UP0, UPT, UR5, 0x4, URZ ;  /* 0x0000000405057890 */ /* 0x000fc8000ff1e0ff */
[----:B------:R-:W-:Y:S01]  /*08c0*/  UIADD3.X UR4, UPT, UPT, URZ, UR4, URZ, UP0, !UPT ;  /* 0x00000004ff047290 */ /* 0x000fe200087fe4ff */
[----:B---3--:R-:W-:-:S07]  /*08d0*/  DADD R16, R22, R16 ;  /* 0x0000000016107229 */ /* 0x008fce0000000010 */
[----:B------:R2:W-:Y:S04]  /*08e0*/  STG.E.64 desc[UR6][R24.64], R16 ;  /* 0x0000001018007986 */ /* 0x0005e8000c101b06 */
.L_x_17:
[----:B------:R-:W-:Y:S05]  /*08f0*/  @!P0 EXIT ;  /* 0x000000000000894d */ /* 0x000fea0003800000 */
[----:B------:R-:W-:Y:S02]  /*0900*/  ISETP.NE.U32.AND P1, PT, R14, 0x1, PT ;  /* 0x000000010e00780c */ /* 0x000fe40003f25070 */
[----:B------:R-:W-:Y:S02]  /*0910*/  LOP3.LUT R0, R0, 0x1, RZ, 0xc0, !PT ;  /* 0x0000000100007812 */ /* 0x000fe400078ec0ff */
[----:B------:R-:W-:Y:S02]  /*0920*/  ISETP.NE.AND.EX P1, PT, RZ, RZ, PT, P1 ;  /* 0x000000ffff00720c */ /* 0x000fe40003f25310 */
[----:B------:R-:W-:-:S04]  /*0930*/  ISETP.NE.U32.AND P0, PT, R0, 0x1, PT ;  /* 0x000000010000780c */ /* 0x000fc80003f05070 */
[----:B------:R-:W-:-:S07]  /*0940*/  ISETP.NE.U32.AND.EX P0, PT, RZ, RZ, PT, P0 ;  /* 0x000000ffff00720c */ /* 0x000fce0003f05100 */
[----:B------:R-:W-:Y:S06]  /*0950*/  @!P1 BRA `(.L_x_18) ;  /* 0x0000000000689947 */ /* 0x000fec0003800000 */
[----:B------:R-:W0:Y:S01]  /*0960*/  LDCU.64 UR10, c[0x0][0x398] ;  /* 0x00007300ff0a77ac */ /* 0x000e220008000a00 */
[----:B--2---:R-:W-:Y:S01]  /*0970*/  IMAD.MOV.U32 R2, RZ, RZ, R10 ;  /* 0x000000ffff027224 */ /* 0x004fe200078e000a */
[C---:B-1----:R-:W-:Y:S01]  /*0980*/  SHF.L.U64.HI R19, R8.reuse, 0x3, R4 ;  /* 0x0000000308137819 */ /* 0x042fe20000010204 */
[----:B------:R-:W-:Y:S01]  /*0990*/  IMAD.MOV.U32 R3, RZ, RZ, R13 ;  /* 0x000000ffff037224 */ /* 0x000fe200078e000d */
[----:B------:R-:W-:Y:S01]  /*09a0*/  UIADD3 UR8, UP0, UPT, UR5, -0x1, URZ ;  /* 0xffffffff05087890 */ /* 0x000fe2000ff1e0ff */
[----:B------:R-:W-:-:S03]  /*09b0*/  IMAD.SHL.U32 R21, R8, 0x8, RZ ;  /* 0x0000000808157824 */ /* 0x000fc600078e00ff */
[----:B------:R-:W-:Y:S02]  /*09c0*/  UIADD3.X UR9, UPT, UPT, UR4, -0x1, URZ, UP0, !UPT ;  /* 0xffffffff04097890 */ /* 0x000fe400087fe4ff */
[----:B------:R-:W-:Y:S02]  /*09d0*/  IMAD R5, R4, UR8, RZ ;  /* 0x0000000804057c24 */ /* 0x000fe4000f8e02ff */
[----:B------:R-:W-:-:S04]  /*09e0*/  IMAD.WIDE.U32 R2, R8, UR8, R2 ;  /* 0x0000000808027c25 */ /* 0x000fc8000f8e0002 */
[----:B------:R-:W-:Y:S01]  /*09f0*/  IMAD R5, R8, UR9, R5 ;  /* 0x0000000908057c24 */ /* 0x000fe2000f8e0205 */
[----:B0-----:R-:W-:-:S03]  /*0a00*/  LEA R14, P1, R2, UR10, 0x3 ;  /* 0x0000000a020e7c11 */ /* 0x001fc6000f8218ff */
[----:B------:R-:W-:Y:S01]  /*0a10*/  IMAD.IADD R5, R3, 0x1, R5 ;  /* 0x0000000103057824 */ /* 0x000fe200078e0205 */
[----:B------:R-:W-:-:S04]  /*0a20*/  IADD3 R16, P2, PT, R14, R21, RZ ;  /* 0x000000150e107210 */ /* 0x000fc80007f5e0ff */
        /* <DEDUP_REMOVED lines=9> */
[----:B------:R-:W-:-:S04]  /*0ac0*/  UIADD3 UR5, UP0, UPT, UR5, 0x2, URZ ;  /* 0x0000000205057890 */ /* 0x000fc8000ff1e0ff */
[----:B------:R-:W-:Y:S01]  /*0ad0*/  UIADD3.X UR4, UPT, UPT, URZ, UR4, URZ, UP0, !UPT ;  /* 0x00000004ff047290 */ /* 0x000fe200087fe4ff */
[----:B--2---:R-:W-:-:S07]  /*0ae0*/  DADD R6, R2, R6 ;  /* 0x0000000002067229 */ /* 0x004fce0000000006 */
[----:B------:R0:W-:Y:S04]  /*0af0*/  STG.E.64 desc[UR6][R18.64], R6 ;  /* 0x0000000612007986 */ /* 0x0001e8000c101b06 */
.L_x_18:
[----:B------:R-:W-:Y:S05]  /*0b00*/  @P0 EXIT ;  /* 0x000000000000094d */ /* 0x000fea0003800000 */
[----:B------:R-:W3:Y:S01]  /*0b10*/  LDCU.64 UR8, c[0x0][0x398] ;  /* 0x00007300ff0877ac */ /* 0x000ee20008000a00 */
[----:B0-2---:R-:W-:Y:S02]  /*0b20*/  IMAD.MOV.U32 R2, RZ, RZ, R10 ;  /* 0x000000ffff027224 */ /* 0x005fe400078e000a */
[----:B------:R-:W-:Y:S01]  /*0b30*/  IMAD.MOV.U32 R3, RZ, RZ, R13 ;  /* 0x000000ffff037224 */ /* 0x000fe200078e000d */
[----:B------:R-:W-:-:S04]  /*0b40*/  UIADD3 UR5, UP0, UPT, UR5, -0x1, URZ ;  /* 0xffffffff05057890 */ /* 0x000fc8000ff1e0ff */
[----:B------:R-:W-:Y:S02]  /*0b50*/  UIADD3.X UR4, UPT, UPT, UR4, -0x1, URZ, UP0, !UPT ;  /* 0xffffffff04047890 */ /* 0x000fe400087fe4ff */
[----:B------:R-:W-:Y:S02]  /*0b60*/  IMAD R5, R4, UR5, RZ ;  /* 0x0000000504057c24 */ /* 0x000fe4000f8e02ff */
[----:B------:R-:W-:-:S04]  /*0b70*/  IMAD.WIDE.U32 R2, R8, UR5, R2 ;  /* 0x0000000508027c25 */ /* 0x000fc8000f8e0002 */
[----:B------:R-:W-:Y:S01]  /*0b80*/  IMAD R5, R8, UR4, R5 ;  /* 0x0000000408057c24 */ /* 0x000fe2000f8e0205 */
[----:B---3--:R-:W-:-:S03]  /*0b90*/  LEA R10, P0, R2, UR8, 0x3 ;  /* 0x00000008020a7c11 */ /* 0x008fc6000f8018ff */
[----:B------:R-:W-:Y:S01]  /*0ba0*/  IMAD.IADD R3, R3, 0x1, R5 ;  /* 0x0000000103037824 */ /* 0x000fe200078e0205 */
[----:B------:R-:W-:-:S04]  /*0bb0*/  LEA R6, P1, R8, R10, 0x3 ;  /* 0x0000000a08067211 */ /* 0x000fc800078218ff */
[----:B------:R-:W-:-:S04]  /*0bc0*/  LEA.HI.X R11, R2, UR9, R3, 0x3, P0 ;  /* 0x00000009020b7c11 */ /* 0x000fc800080f1c03 */
[----:B------:R-:W-:Y:S01]  /*0bd0*/  LEA.HI.X R7, R8, R11, R4, 0x3, P1 ;  /* 0x0000000b08077211 */ /* 0x000fe200008f1c04 */
[----:B------:R-:W2:Y:S04]  /*0be0*/  LDG.E.64 R2, desc[UR6][R10.64] ;  /* 0x000000060a027981 */ /* 0x000ea8000c1e1b00 */
[----:B------:R-:W2:Y:S02]  /*0bf0*/  LDG.E.64 R4, desc[UR6][R6.64] ;  /* 0x0000000606047981 */ /* 0x000ea4000c1e1b00 */
[----:B--2---:R-:W-:-:S07]  /*0c00*/  DADD R2, R2, R4 ;  /* 0x0000000002027229 */ /* 0x004fce0000000004 */
[----:B------:R-:W-:Y:S01]  /*0c10*/  STG.E.64 desc[UR6][R6.64], R2 ;  /* 0x0000000206007986 */ /* 0x000fe2000c101b06 */
[----:B------:R-:W-:Y:S05]  /*0c20*/  EXIT ;  /* 0x000000000000794d */ /* 0x000fea0003800000 */
.L_x_19:
        /* <DEDUP_REMOVED lines=13> */
.L_x_35:


//--------------------- .text._Z19cumulative_sum_colslllPd --------------------------
	.section	.text._Z19cumulative_sum_colslllPd,"ax",@progbits
	.align	128
        .global         _Z19cumulative_sum_colslllPd
        .type           _Z19cumulative_sum_colslllPd,@function
        .size           _Z19cumulative_sum_colslllPd,(.L_x_36 - _Z19cumulative_sum_colslllPd)
        .other          _Z19cumulative_sum_colslllPd,@"STO_CUDA_ENTRY STV_DEFAULT"
_Z19cumulative_sum_colslllPd:
.text._Z19cumulative_sum_colslllPd:
[----:B------:R-:W-:Y:S01]  /*0000*/  LDC R1, c[0x0][0x37c] ;  /* 0x0000df00ff017b82 */ /* 0x000fe20000000800 */
[----:B------:R-:W0:Y:S07]  /*0010*/  S2R R0, SR_TID.Z ;  /* 0x0000000000007919 */ /* 0x000e2e0000002300 */
[----:B------:R-:W0:Y:S01]  /*0020*/  S2UR UR4, SR_CTAID.Z ;  /* 0x00000000000479c3 */ /* 0x000e220000002700 */
[----:B------:R-:W1:Y:S01]  /*0030*/  LDCU.64 UR10, c[0x0][0x390] ;  /* 0x00007200ff0a77ac */ /* 0x000e620008000a00 */
[----:B------:R-:W2:Y:S01]  /*0040*/  S2R R5, SR_TID.Y ;  /* 0x0000000000057919 */ /* 0x000ea20000002200 */
[----:B------:R-:W3:Y:S05]  /*0050*/  LDCU.64 UR6, c[0x0][0x380] ;  /* 0x00007000ff0677ac */ /* 0x000eea0008000a00 */
[----:B------:R-:W0:Y:S08]  /*0060*/  LDC R3, c[0x0][0x368] ;  /* 0x0000da00ff037b82 */ /* 0x000e300000000800 */
[----:B------:R-:W2:Y:S08]  /*0070*/  S2UR UR5, SR_CTAID.Y ;  /* 0x00000000000579c3 */ /* 0x000eb00000002600 */
[----:B------:R-:W2:Y:S01]  /*0080*/  LDC R2, c[0x0][0x364] ;  /* 0x0000d900ff027b82 */ /* 0x000ea20000000800 */
[----:B0-----:R-:W-:-:S05]  /*0090*/  IMAD R3, R3, UR4, R0 ;  /* 0x0000000403037c24 */ /* 0x001fca000f8e0200 */
[----:B-1----:R-:W-:-:S04]  /*00a0*/  ISETP.GE.U32.AND P0, PT, R3, UR10, PT ;  /* 0x0000000a03007c0c */ /* 0x002fc8000bf06070 */
[----:B------:R-:W-:Y:S01]  /*00b0*/  ISETP.GE.AND.EX P0, PT, RZ, UR11, PT, P0 ;  /* 0x0000000bff007c0c */ /* 0x000fe2000bf06300 */
[----:B--2---:R-:W-:-:S05]  /*00c0*/  IMAD R0, R2, UR5, R5 ;  /* 0x0000000502007c24 */ /* 0x004fca000f8e0205 */
[----:B---3--:R-:W-:-:S04]  /*00d0*/  ISETP.GE.U32.AND P1, PT, R0, UR6, PT ;  /* 0x0000000600007c0c */ /* 0x008fc8000bf26070 */
[----:B------:R-:W-:-:S13]  /*00e0*/  ISETP.GE.OR.EX P0, PT, RZ, UR7, P0, P1 ;  /* 0x00000007ff007c0c */ /* 0x000fda0008706710 */
[----:B------:R-:W-:Y:S05]  /*00f0*/  @P0 EXIT ;  /* 0x000000000000094d */ /* 0x000fea0003800000 */
[----:B------:R-:W0:Y:S02]  /*0100*/  LDC.64 R12, c[0x0][0x388] ;  /* 0x0000e200ff0c7b82 */ /* 0x000e240000000a00 */
[CC--:B0-----:R-:W-:Y:S02]  /*0110*/  ISETP.GE.U32.AND P0, PT, R3.reuse, R12.reuse, PT ;  /* 0x0000000c0300720c */ /* 0x0c1fe40003f06070 */
[----:B------:R-:W-:Y:S02]  /*0120*/  IADD3 R4, P1, PT, R3, -R12, RZ ;  /* 0x8000000c03047210 */ /* 0x000fe40007f3e0ff */
[----:B------:R-:W-:-:S03]  /*0130*/  ISETP.GE.AND.EX P0, PT, RZ, R13, PT, P0 ;  /* 0x0000000dff00720c */ /* 0x000fc60003f06300 */
[----:B------:R-:W-:Y:S01]  /*0140*/  IMAD.X R7, RZ, RZ, ~R13, P1 ;  /* 0x000000ffff077224 */ /* 0x000fe200008e0e0d */
[----:B------:R-:W-:Y:S02]  /*0150*/  SEL R4, R4, RZ, P0 ;  /* 0x000000ff04047207 */ /* 0x000fe40000000000 */
[----:B------:R-:W-:Y:S02]  /*0160*/  SEL R5, R3, RZ, !P0 ;  /* 0x000000ff03057207 */ /* 0x000fe40004000000 */
[----:B------:R-:W-:Y:S02]  /*0170*/  SEL R7, R7, RZ, P0 ;  /* 0x000000ff07077207 */ /* 0x000fe40000000000 */
[----:B------:R-:W-:Y:S02]  /*0180*/  IADD3 R4, P0, PT, -R4, UR10, RZ ;  /* 0x0000000a04047c10 */ /* 0x000fe4000ff1e1ff */
[----:B------:R-:W-:Y:S02]  /*0190*/  IADD3 R9, P1, PT, -R5, R12, RZ ;  /* 0x0000000c05097210 */ /* 0x000fe40007f3e1ff */
[----:B------:R-:W-:-:S02]  /*01a0*/  IADD3.X R7, PT, PT, ~R7, UR11, RZ, P0, !PT ;  /* 0x0000000b07077c10 */ /* 0x000fc400087fe5ff */
[----:B------:R-:W-:Y:S02]  /*01b0*/  ISETP.LT.U32.AND P0, PT, R9, R4, PT ;  /* 0x000000040900720c */ /* 0x000fe40003f01070 */
[----:B------:R-:W-:-:S04]  /*01c0*/  IADD3.X R2, PT, PT, R13, -0x1, RZ, P1, !PT ;  /* 0xffffffff0d027810 */ /* 0x000fc80000ffe4ff */
[----:B------:R-:W-:-:S04]  /*01d0*/  ISETP.LT.AND.EX P0, PT, R2, R7, PT, P0 ;  /* 0x000000070200720c */ /* 0x000fc80003f01300 */
[----:B------:R-:W-:Y:S02]  /*01e0*/  SEL R4, R9, R4, P0 ;  /* 0x0000000409047207 */ /* 0x000fe40000000000 */
[----:B------:R-:W-:Y:S02]  /*01f0*/  SEL R7, R2, R7, P0 ;  /* 0x0000000702077207 */ /* 0x000fe40000000000 */
[----:B------:R-:W-:-:S04]  /*0200*/  ISETP.GE.U32.AND P0, PT, R4, 0x2, PT ;  /* 0x000000020400780c */ /* 0x000fc80003f06070 */
[----:B------:R-:W-:-:S13]  /*0210*/  ISETP.GE.AND.EX P0, PT, R7, RZ, PT, P0 ;  /* 0x000000ff0700720c */ /* 0x000fda0003f06300 */
[----:B------:R-:W-:Y:S05]  /*0220*/  @!P0 EXIT ;  /* 0x000000000000894d */ /* 0x000fea0003800000 */
[C---:B------:R-:W-:Y:S01]  /*0230*/  IADD3 R25, P2, PT, R4.reuse, -0x1, RZ ;  /* 0xffffffff04197810 */ /* 0x040fe20007f5e0ff */
[----:B------:R-:W-:Y:S01]  /*0240*/  UIMAD.WIDE.U32 UR4, UR10, 0x8, URZ ;  /* 0x000000080a0478a5 */ /* 0x000fe2000f8e00ff */
[----:B------:R-:W-:Y:S01]  /*0250*/  IADD3 R4, P1, PT, R4, -0x2, RZ ;  /* 0xfffffffe04047810 */ /* 0x000fe20007f3e0ff */
[----:B------:R-:W-:Y:S01]  /*0260*/  USHF.L.U32 UR6, UR11, 0x3, URZ ;  /* 0x000000030b067899 */ /* 0x000fe200080006ff */
[----:B------:R-:W-:Y:S01]  /*0270*/  LOP3.LUT R2, R25, 0x3, RZ, 0xc0, !PT ;  /* 0x0000000319027812 */ /* 0x000fe200078ec0ff */
[----:B------:R-:W0:Y:S01]  /*0280*/  LDCU.64 UR8, c[0x0][0x358] ;  /* 0x00006b00ff0877ac */ /* 0x000e220008000a00 */
[----:B------:R-:W-:Y:S01]  /*0290*/  ISETP.GE.U32.AND P0, PT, R4, 0x3, PT ;  /* 0x000000030400780c */ /* 0x000fe20003f06070 */
[----:B------:R-:W-:Y:S01]  /*02a0*/  BSSY.RECONVERGENT B0, `(.L_x_20) ;  /* 0x0000045000007945 */ /* 0x000fe20003800200 */
[----:B------:R-:W-:Y:S01]  /*02b0*/  IADD3.X R4, PT, PT, R7, -0x1, RZ, P1, !PT ;  /* 0xffffffff07047810 */ /* 0x000fe20000ffe4ff */
[----:B------:R-:W-:Y:S01]  /*02c0*/  UIADD3 UR6, UPT, UPT, UR5, UR6, URZ ;  /* 0x0000000605067290 */ /* 0x000fe2000fffe0ff */
[----:B------:R-:W-:Y:S01]  /*02d0*/  ISETP.NE.U32.AND P1, PT, R2, RZ, PT ;  /* 0x000000ff0200720c */ /* 0x000fe20003f25070 */
[----:B------:R-:W-:Y:S01]  /*02e0*/  IMAD.MOV.U32 R10, RZ, RZ, 0x1 ;  /* 0x00000001ff0a7424 */ /* 0x000fe200078e00ff */
[----:B------:R-:W-:Y:S01]  /*02f0*/  ISETP.GE.U32.AND.EX P0, PT, R4, RZ, PT, P0 ;  /* 0x000000ff0400720c */ /* 0x000fe20003f06100 */
[----:B------:R-:W-:Y:S01]  /*0300*/  IMAD.MOV.U32 R4, RZ, RZ, RZ ;  /* 0x000000ffff047224 */ /* 0x000fe200078e00ff */
[----:B------:R-:W-:-:S02]  /*0310*/  ISETP.NE.AND.EX P1, PT, RZ, RZ, PT, P1 ;  /* 0x000000ffff00720c */ /* 0x000fc40003f25310 */
[----:B------:R-:W-:-:S09]  /*0320*/  IADD3.X R7, PT, PT, R7, -0x1, RZ, P2, !PT ;  /* 0xffffffff07077810 */ /* 0x000fd200017fe4ff */
[----:B0-----:R-:W-:Y:S05]  /*0330*/  @!P0 BRA `(.L_x_21) ;  /* 0x0000000000ec8947 */ /* 0x001fea0003800000 */
[----:B------:R-:W-:Y:S01]  /*0340*/  ISETP.GT.U32.AND P0, PT, R3, R12, PT ;  /* 0x0000000c0300720c */ /* 0x000fe20003f04070 */
[----:B------:R-:W-:Y:S01]  /*0350*/  IMAD.MOV.U32 R10, RZ, RZ, -0x1 ;  /* 0xffffffffff0a7424 */ /* 0x000fe200078e00ff */
[----:B------:R-:W0:Y:S01]  /*0360*/  LDCU.64 UR12, c[0x0][0x398] ;  /* 0x00007300ff0c77ac */ /* 0x000e220008000a00 */
[----:B------:R-:W-:Y:S01]  /*0370*/  IMAD.MOV.U32 R11, RZ, RZ, -0x1 ;  /* 0xffffffffff0b7424 */ /* 0x000fe200078e00ff */
[----:B------:R-:W-:Y:S01]  /*0380*/  ISETP.GT.AND.EX P0, PT, RZ, R13, PT, P0 ;  /* 0x0000000dff00720c */ /* 0x000fe20003f04300 */
[----:B------:R-:W-:-:S03]  /*0390*/  IMAD.WIDE.U32 R10, R0, UR10, R10 ;  /* 0x0000000a000a7c25 */ /* 0x000fc6000f8e000a */
[----:B------:R-:W-:Y:S02]  /*03a0*/  SEL R8, R3, R12, P0 ;  /* 0x0000000c03087207 */ /* 0x000fe40000000000 */
[----:B------:R-:W-:Y:S01]  /*03b0*/  SEL R9, R13, RZ, !P0 ;  /* 0x000000ff0d097207 */ /* 0x000fe20004000000 */
[----:B------:R-:W-:Y:S02]  /*03c0*/  IMAD R11, R0, UR11, R11 ;  /* 0x0000000b000b7c24 */ /* 0x000fe4000f8e020b */
[----:B------:R-:W-:-:S04]  /*03d0*/  IMAD.WIDE.U32 R8, R5, UR10, R8 ;  /* 0x0000000a05087c25 */ /* 0x000fc8000f8e0008 */
[-C--:B------:R-:W-:Y:S02]  /*03e0*/  IMAD R11, R11, R12.reuse, RZ ;  /* 0x0000000c0b0b7224 */ /* 0x080fe400078e02ff */
[----:B------:R-:W-:Y:S02]  /*03f0*/  IMAD R9, R5, UR11, R9 ;  /* 0x0000000b05097c24 */ /* 0x000fe4000f8e0209 */
[C---:B------:R-:W-:Y:S02]  /*0400*/  IMAD R27, R10.reuse, R13, R11 ;  /* 0x0000000d0a1b7224 */ /* 0x040fe400078e020b */
[----:B------:R-:W-:-:S04]  /*0410*/  IMAD.WIDE.U32 R10, R10, R12, R8 ;  /* 0x0000000c0a0a7225 */ /* 0x000fc800078e0008 */
[----:B------:R-:W-:Y:S01]  /*0420*/  IMAD.IADD R27, R11, 0x1, R27 ;  /* 0x000000010b1b7824 */ /* 0x000fe200078e021b */
[----:B0-----:R-:W-:-:S04]  /*0430*/  LEA R6, P0, R10, UR12, 0x3 ;  /* 0x0000000c0a067c11 */ /* 0x001fc8000f8018ff */
[----:B------:R-:W-:Y:S01]  /*0440*/  LEA.HI.X R27, R10, UR13, R27, 0x3, P0 ;  /* 0x0000000d0a1b7c11 */ /* 0x000fe200080f1c1b */
[----:B------:R-:W-:-:S05]  /*0450*/  IMAD.MOV.U32 R26, RZ, RZ, R6 ;  /* 0x000000ffff1a7224 */ /* 0x000fca00078e0006 */
[----:B------:R0:W5:Y:S01]  /*0460*/  LDG.E.64 R28, desc[UR8][R26.64] ;  /* 0x000000081a1c7981 */ /* 0x000162000c1e1b00 */
[----:B------:R-:W-:Y:S01]  /*0470*/  IMAD.U32 R11, RZ, RZ, UR4 ;  /* 0x00000004ff0b7e24 */ /* 0x000fe2000f8e00ff */
[----:B------:R-:W-:Y:S01]  /*0480*/  LOP3.LUT R25, R25, 0xfffffffc, RZ, 0xc0, !PT ;  /* 0xfffffffc19197812 */ /* 0x000fe200078ec0ff */
[----:B------:R-:W-:Y:S02]  /*0490*/  IMAD.U32 R9, RZ, RZ, UR10 ;  /* 0x0000000aff097e24 */ /* 0x000fe4000f8e00ff */
[----:B------:R-:W-:Y:S01]  /*04a0*/  IMAD.U32 R24, RZ, RZ, UR10 ;  /* 0x0000000aff187e24 */ /* 0x000fe2000f8e00ff */
[----:B------:R-:W-:Y:S01]  /*04b0*/  IADD3 R11, P2, PT, R11, 0x8, RZ ;  /* 0x000000080b0b7810 */ /* 0x000fe20007f5e0ff */
[----:B------:R-:W-:Y:S01]  /*04c0*/  IMAD.U32 R15, RZ, RZ, UR11 ;  /* 0x0000000bff0f7e24 */ /* 0x000fe2000f8e00ff */
[----:B------:R-:W-:Y:S01]  /*04d0*/  LEA R9, P0, R9, 0x20, 0x5 ;  /* 0x0000002009097811 */ /* 0x000fe200078028ff */
[----:B------:R-:W-:Y:S02]  /*04e0*/  IMAD.MOV.U32 R10, RZ, RZ, 0x1 ;  /* 0x00000001ff0a7424 */ /* 0x000fe400078e00ff */
[----:B------:R-:W-:Y:S01]  /*04f0*/  IMAD.MOV.U32 R4, RZ, RZ, RZ ;  /* 0x000000ffff047224 */ /* 0x000fe200078e00ff */
[----:B------:R-:W-:Y:S01]  /*0500*/  LEA.HI.X R24, R24, RZ, R15, 0x5, P0 ;  /* 0x000000ff18187211 */ /* 0x000fe200000f2c0f */
[----:B0-----:R-:W-:-:S08]  /*0510*/  IMAD.X R8, RZ, RZ, UR6, P2 ;  /* 0x00000006ff087e24 */ /* 0x001fd000090e06ff */
.L_x_22:
[----:B0-----:R-:W-:-:S04]  /*0520*/  IADD3 R18, P0, PT, R6, UR4, RZ ;  /* 0x0000000406127c10 */ /* 0x001fc8000ff1e0ff */
[----:B------:R-:W-:-:S05]  /*0530*/  IADD3.X R19, PT, PT, R27, UR6, RZ, P0, !PT ;  /* 0x000000061b137c10 */ /* 0x000fca00087fe4ff */
[----:B------:R-:W2:Y:S01]  /*0540*/  LDG.E.64 R14, desc[UR8][R18.64+0x8] ;  /* 0x00000808120e7981 */ /* 0x000ea2000c1e1b00 */
[----:B------:R-:W-:-:S05]  /*0550*/  IADD3 R22, P0, PT, R18, R11, RZ ;  /* 0x0000000b12167210 */ /* 0x000fca0007f1e0ff */
[----:B------:R-:W-:Y:S01]  /*0560*/  IMAD.X R23, R19, 0x1, R8, P0 ;  /* 0x0000000113177824 */ /* 0x000fe200000e0608 */
[----:B--2--5:R-:W-:-:S07]  /*0570*/  DADD R28, R14, R28 ;  /* 0x000000000e1c7229 */ /* 0x024fce000000001c */
[----:B------:R0:W-:Y:S04]  /*0580*/  STG.E.64 desc[UR8][R18.64+0x8], R28 ;  /* 0x0000081c12007986 */ /* 0x0001e8000c101b08 */
[----:B------:R-:W2:Y:S01]  /*0590*/  LDG.E.64 R16, desc[UR8][R22.64+0x8] ;  /* 0x0000080816107981 */ /* 0x000ea2000c1e1b00 */
[----:B------:R-:W-:-:S05]  /*05a0*/  IADD3 R14, P0, PT, R22, R11, RZ ;  /* 0x0000000b160e7210 */ /* 0x000fca0007f1e0ff */
[----:B------:R-:W-:Y:S01]  /*05b0*/  IMAD.X R15, R23, 0x1, R8, P0 ;  /* 0x00000001170f7824 */ /* 0x000fe200000e0608 */
[----:B--2---:R-:W-:-:S07]  /*05c0*/  DADD R16, R28, R16 ;  /* 0x000000001c107229 */ /* 0x004fce0000000010 */
[----:B------:R1:W-:Y:S04]  /*05d0*/  STG.E.64 desc[UR8][R22.64+0x8], R16 ;  /* 0x0000081016007986 */ /* 0x0003e8000c101b08 */
[----:B0-----:R-:W2:Y:S01]  /*05e0*/  LDG.E.64 R18, desc[UR8][R14.64+0x8] ;  /* 0x000008080e127981 */ /* 0x001ea2000c1e1b00 */
[----:B------:R-:W-:-:S05]  /*05f0*/  IADD3 R20, P0, PT, R14, R11, RZ ;  /* 0x0000000b0e147210 */ /* 0x000fca0007f1e0ff */
[----:B------:R-:W-:Y:S01]  /*0600*/  IMAD.X R21, R15, 0x1, R8, P0 ;  /* 0x000000010f157824 */ /* 0x000fe200000e0608 */
[----:B--2---:R-:W-:-:S07]  /*0610*/  DADD R18, R16, R18 ;  /* 0x0000000010127229 */ /* 0x004fce0000000012 */
[----:B------:R0:W-:Y:S04]  /*0620*/  STG.E.64 desc[UR8][R14.64+0x8], R18 ;  /* 0x000008120e007986 */ /* 0x0001e8000c101b08 */
[----:B------:R-:W2:Y:S01]  /*0630*/  LDG.E.64 R28, desc[UR8][R20.64+0x8] ;  /* 0x00000808141c7981 */ /* 0x000ea2000c1e1b00 */
[----:B------:R-:W-:-:S04]  /*0640*/  IADD3 R10, P0, PT, R10, 0x4, RZ ;  /* 0x000000040a0a7810 */ /* 0x000fc80007f1e0ff */
[----:B------:R-:W-:Y:S01]  /*0650*/  IADD3 R26, P2, PT, R10, -R25, RZ ;  /* 0x800000190a1a7210 */ /* 0x000fe20007f5e0ff */
[----:B------:R-:W-:-:S03]  /*0660*/  IMAD.X R4, RZ, RZ, R4, P0 ;  /* 0x000000ffff047224 */ /* 0x000fc600000e0604 */
[----:B------:R-:W-:Y:S01]  /*0670*/  ISETP.NE.U32.AND P0, PT, R26, 0x1, PT ;  /* 0x000000011a00780c */ /* 0x000fe20003f05070 */
[----:B-1----:R-:W-:Y:S01]  /*0680*/  IMAD.X R16, R4, 0x1, ~R7, P2 ;  /* 0x0000000104107824 */ /* 0x002fe200010e0e07 */
[----:B------:R-:W-:-:S04]  /*0690*/  IADD3 R6, P2, PT, R6, R9, RZ ;  /* 0x0000000906067210 */ /* 0x000fc80007f5e0ff */
[----:B------:R-:W-:Y:S01]  /*06a0*/  ISETP.NE.AND.EX P0, PT, R16, RZ, PT, P0 ;  /* 0x000000ff1000720c */ /* 0x000fe20003f05300 */
[----:B------:R-:W-:Y:S01]  /*06b0*/  IMAD.X R27, R27, 0x1, R24, P2 ;  /* 0x000000011b1b7824 */ /* 0x000fe200010e0618 */
[----:B--2---:R-:W-:-:S07]  /*06c0*/  DADD R28, R18, R28 ;  /* 0x00000000121c7229 */ /* 0x004fce000000001c */
[----:B------:R0:W-:Y:S04]  /*06d0*/  STG.E.64 desc[UR8][R20.64+0x8], R28 ;  /* 0x0000081c14007986 */ /* 0x0001e8000c101b08 */
[----:B------:R-:W-:Y:S05]  /*06e0*/  @P0 BRA `(.L_x_22) ;  /* 0xfffffffc008c0947 */ /* 0x000fea000383ffff */
.L_x_21:
[----:B------:R-:W-:Y:S05]  /*06f0*/  BSYNC.RECONVERGENT B0 ;  /* 0x0000000000007941 */ /* 0x000fea0003800200 */
.L_x_20:
[----:B------:R-:W-:Y:S05]  /*0700*/  @!P1 EXIT ;  /* 0x000000000000994d */ /* 0x000fea0003800000 */
[----:B------:R-:W-:Y:S01]  /*0710*/  ISETP.GT.U32.AND P0, PT, R3, R12, PT ;  /* 0x0000000c0300720c */ /* 0x000fe20003f04070 */
[----:B------:R-:W-:Y:S01]  /*0720*/  IMAD.MOV.U32 R6, RZ, RZ, -0x1 ;  /* 0xffffffffff067424 */ /* 0x000fe200078e00ff */
[----:B------:R-:W-:Y:S01]  /*0730*/  IADD3 R5, P1, P2, R5, -0x1, R10 ;  /* 0xffffffff05057810 */ /* 0x000fe20007a3e00a */
[----:B------:R-:W1:Y:S01]  /*0740*/  LDCU.64 UR12, c[0x0][0x398] ;  /* 0x00007300ff0c77ac */ /* 0x000e620008000a00 */
[----:B------:R-:W-:Y:S01]  /*0750*/  ISETP.GT.AND.EX P0, PT, RZ, R13, PT, P0 ;  /* 0x0000000dff00720c */ /* 0x000fe20003f04300 */
[----:B------:R-:W-:-:S03]  /*0760*/  UIADD3 UR5, UP0, UPT, UR4, 0x8, URZ ;  /* 0x0000000804057890 */ /* 0x000fc6000ff1e0ff */
[----:B------:R-:W-:Y:S01]  /*0770*/  SEL R11, R3, R12, P0 ;  /* 0x0000000c030b7207 */ /* 0x000fe20000000000 */
[----:B------:R-:W-:Y:S01]  /*0780*/  USHF.L.U64.HI UR4, UR10, 0x3, UR11 ;  /* 0x000000030a047899 */ /* 0x000fe2000801020b */
[----:B------:R-:W-:Y:S01]  /*0790*/  SEL R7, R13, RZ, !P0 ;  /* 0x000000ff0d077207 */ /* 0x000fe20004000000 */
[----:B------:R-:W-:Y:S01]  /*07a0*/  UIADD3.X UR6, UPT, UPT, URZ, UR6, URZ, UP0, !UPT ;  /* 0x00000006ff067290 */ /* 0x000fe200087fe4ff */
[----:B------:R-:W-:Y:S02]  /*07b0*/  IADD3 R10, P0, PT, R10, R11, RZ ;  /* 0x0000000b0a0a7210 */ /* 0x000fe40007f1e0ff */
[----:B------:R-:W-:-:S03]  /*07c0*/  IADD3.X R3, PT, PT, RZ, -0x1, R4, P1, P2 ;  /* 0xffffffffff037810 */ /* 0x000fc60000fe4404 */
[----:B------:R-:W-:Y:S02]  /*07d0*/  IMAD.X R11, R4, 0x1, R7, P0 ;  /* 0x00000001040b7824 */ /* 0x000fe400000e0607 */
[----:B------:R-:W-:Y:S02]  /*07e0*/  IMAD.MOV.U32 R7, RZ, RZ, -0x1 ;  /* 0xffffffffff077424 */ /* 0x000fe400078e00ff */
[----:B------:R-:W-:Y:S02]  /*07f0*/  IMAD R8, R3, UR10, RZ ;  /* 0x0000000a03087c24 */ /* 0x000fe4000f8e02ff */
[----:B------:R-:W-:-:S04]  /*0800*/  IMAD.WIDE.U32 R6, R0, UR10, R6 ;  /* 0x0000000a00067c25 */ /* 0x000fc8000f8e0006 */
[C---:B------:R-:W-:Y:S02]  /*0810*/  IMAD R3, R5.reuse, UR11, R8 ;  /* 0x0000000b05037c24 */ /* 0x040fe4000f8e0208 */
[----:B------:R-:W-:-:S04]  /*0820*/  IMAD.WIDE.U32 R4, R5, UR10, R10 ;  /* 0x0000000a05047c25 */ /* 0x000fc8000f8e000a */
[----:B------:R-:W-:Y:S01]  /*0830*/  IMAD R7, R0, UR11, R7 ;  /* 0x0000000b00077c24 */ /* 0x000fe2000f8e0207 */
[----:B------:R-:W-:Y:S01]  /*0840*/  IADD3 R0, P1, PT, RZ, -R2, RZ ;  /* 0x80000002ff007210 */ /* 0x000fe20007f3e0ff */
[----:B------:R-:W-:Y:S02]  /*0850*/  IMAD.IADD R5, R5, 0x1, R3 ;  /* 0x0000000105057824 */ /* 0x000fe400078e0203 */
[-C--:B------:R-:W-:Y:S02]  /*0860*/  IMAD R7, R7, R12.reuse, RZ ;  /* 0x0000000c07077224 */ /* 0x080fe400078e02ff */
[----:B------:R-:W-:-:S04]  /*0870*/  IMAD.WIDE.U32 R4, R6, R12, R4 ;  /* 0x0000000c06047225 */ /* 0x000fc800078e0004 */
[----:B------:R-:W-:Y:S01]  /*0880*/  IMAD R7, R6, R13, R7 ;  /* 0x0000000d06077224 */ /* 0x000fe200078e0207 */
[----:B-1----:R-:W-:Y:S01]  /*0890*/  LEA R8, P0, R4, UR12, 0x3 ;  /* 0x0000000c04087c11 */ /* 0x002fe2000f8018ff */
[----:B------:R-:W-:Y:S02]  /*08a0*/  IMAD.X R10, RZ, RZ, -0x1, P1 ;  /* 0xffffffffff0a7424 */ /* 0x000fe400008e06ff */
[----:B------:R-:W-:-:S05]  /*08b0*/  IMAD.IADD R9, R7, 0x1, R5 ;  /* 0x0000000107097824 */ /* 0x000fca00078e0205 */
[----:B------:R-:W-:-:S07]  /*08c0*/  LEA.HI.X R9, R4, UR13, R9, 0x3, P0 ;  /* 0x0000000d04097c11 */ /* 0x000fce00080f1c09 */
.L_x_23:
[----:B-1----:R-:W-:Y:S01]  /*08d0*/  IMAD.U32 R5, RZ, RZ, UR10 ;  /* 0x0000000aff057e24 */ /* 0x002fe2000f8e00ff */
[----:B------:R1:W2:Y:S04]  /*08e0*/  LDG.E.64 R2, desc[UR8][R8.64+-0x8] ;  /* 0xfffff80808027981 */ /* 0x0002a8000c1e1b00 */
[----:B------:R-:W-:-:S04]  /*08f0*/  LEA R4, P0, R5, R8, 0x3 ;  /* 0x0000000805047211 */ /* 0x000fc800078018ff */
[----:B------:R-:W-:-:S05]  /*0900*/  IADD3.X R5, PT, PT, R9, UR4, RZ, P0, !PT ;  /* 0x0000000409057c10 */ /* 0x000fca00087fe4ff */
[----:B------:R-:W2:Y:S01]  /*0910*/  LDG.E.64 R6, desc[UR8][R4.64] ;  /* 0x0000000804067981 */ /* 0x000ea2000c1e1b00 */
[----:B------:R-:W-:-:S05]  /*0920*/  IADD3 R0, P0, PT, R0, 0x1, RZ ;  /* 0x0000000100007810 */ /* 0x000fca0007f1e0ff */
[----:B------:R-:W-:Y:S01]  /*0930*/  IMAD.X R10, RZ, RZ, R10, P0 ;  /* 0x000000ffff0a7224 */ /* 0x000fe200000e060a */
[----:B------:R-:W-:-:S04]  /*0940*/  ISETP.NE.U32.AND P0, PT, R0, RZ, PT ;  /* 0x000000ff0000720c */ /* 0x000fc80003f05070 */
[----:B------:R-:W-:Y:S02]  /*0950*/  ISETP.NE.AND.EX P0, PT, R10, RZ, PT, P0 ;  /* 0x000000ff0a00720c */ /* 0x000fe40003f05300 */
[----:B-1----:R-:W-:-:S04]  /*0960*/  IADD3 R8, P1, PT, R8, UR5, RZ ;  /* 0x0000000508087c10 */ /* 0x002fc8000ff3e0ff */
[----:B------:R-:W-:Y:S01]  /*0970*/  IADD3.X R9, PT, PT, R9, UR6, RZ, P1, !PT ;  /* 0x0000000609097c10 */ /* 0x000fe20008ffe4ff */
[----:B--2---:R-:W-:-:S07]  /*0980*/  DADD R2, R2, R6 ;  /* 0x0000000002027229 */ /* 0x004fce0000000006 */
[----:B------:R1:W-:Y:S01]  /*0990*/  STG.E.64 desc[UR8][R4.64], R2 ;  /* 0x0000000204007986 */ /* 0x0003e2000c101b08 */
[----:B------:R-:W-:Y:S05]  /*09a0*/  @P0 BRA `(.L_x_23) ;  /* 0xfffffffc00c80947 */ /* 0x000fea000383ffff */
[----:B------:R-:W-:Y:S05]  /*09b0*/  EXIT ;  /* 0x000000000000794d */ /* 0x000fea0003800000 */
.L_x_24:
        /* <DEDUP_REMOVED lines=12> */
.L_x_36:


//--------------------- .text._Z20get_pixel_similaritylllPdS_S_ --------------------------
	.section	.text._Z20get_pixel_similaritylllPdS_S_,"ax",@progbits
	.align	128
        .global         _Z20get_pixel_similaritylllPdS_S_
        .type           _Z20get_pixel_similaritylllPdS_S_,@function
        .size           _Z20get_pixel_similaritylllPdS_S_,(.L_x_37 - _Z20get_pixel_similaritylllPdS_S_)
        .other          _Z20get_pixel_similaritylllPdS_S_,@"STO_CUDA_ENTRY STV_DEFAULT"
_Z20get_pixel_similaritylllPdS_S_:
.text._Z20get_pixel_similaritylllPdS_S_:
[----:B------:R-:W-:Y:S01]  /*0000*/  LDC R1, c[0x0][0x37c] ;  /* 0x0000df00ff017b82 */ /* 0x000fe20000000800 */
[----:B------:R-:W0:Y:S07]  /*0010*/  S2R R9, SR_TID.X ;  /* 0x0000000000097919 */ /* 0x000e2e0000002100 */
[----:B------:R-:W1:Y:S01]  /*0020*/  LDC R2, c[0x0][0x368] ;  /* 0x0000da00ff027b82 */ /* 0x000e620000000800 */
[----:B------:R-:W2:Y:S01]  /*0030*/  LDCU.128 UR8, c[0x0][0x380] ;  /* 0x00007000ff0877ac */ /* 0x000ea20008000c00 */
[----:B------:R-:W3:Y:S01]  /*0040*/  S2R R0, SR_TID.Y ;  /* 0x0000000000007919 */ /* 0x000ee20000002200 */
[----:B------:R-:W4:Y:S01]  /*0050*/  LDCU.64 UR12, c[0x0][0x390] ;  /* 0x00007200ff0c77ac */ /* 0x000f220008000a00 */
[----:B------:R-:W1:Y:S04]  /*0060*/  S2R R5, SR_TID.Z ;  /* 0x0000000000057919 */ /* 0x000e680000002300 */
[----:B------:R-:W3:Y:S08]  /*0070*/  LDC R3, c[0x0][0x364] ;  /* 0x0000d900ff037b82 */ /* 0x000ef00000000800 */
[----:B------:R-:W0:Y:S08]  /*0080*/  S2UR UR6, SR_CTAID.X ;  /* 0x00000000000679c3 */ /* 0x000e300000002500 */
[----:B------:R-:W0:Y:S08]  /*0090*/  LDC R8, c[0x0][0x360] ;  /* 0x0000d800ff087b82 */ /* 0x000e300000000800 */
[----:B------:R-:W3:Y:S08]  /*00a0*/  S2UR UR5, SR_CTAID.Y ;  /* 0x00000000000579c3 */ /* 0x000ef00000002600 */
[----:B------:R-:W1:Y:S01]  /*00b0*/  S2UR UR4, SR_CTAID.Z ;  /* 0x00000000000479c3 */ /* 0x000e620000002700 */
[----:B0-----:R-:W-:-:S05]  /*00c0*/  IMAD R8, R8, UR6, R9 ;  /* 0x0000000608087c24 */ /* 0x001fca000f8e0209 */
[----:B--2---:R-:W-:Y:S01]  /*00d0*/  ISETP.GE.U32.AND P2, PT, R8, UR10, PT ;  /* 0x0000000a08007c0c */ /* 0x004fe2000bf46070 */
[----:B---3--:R-:W-:-:S03]  /*00e0*/  IMAD R3, R3, UR5, R0 ;  /* 0x0000000503037c24 */ /* 0x008fc6000f8e0200 */
[----:B------:R-:W-:Y:S02]  /*00f0*/  ISETP.GE.AND.EX P2, PT, RZ, UR11, PT, P2 ;  /* 0x0000000bff007c0c */ /* 0x000fe4000bf46320 */
[----:B------:R-:W-:Y:S01]  /*0100*/  ISETP.GE.U32.AND P1, PT, R3, UR8, PT ;  /* 0x0000000803007c0c */ /* 0x000fe2000bf26070 */
[----:B-1----:R-:W-:-:S03]  /*0110*/  IMAD R2, R2, UR4, R5 ;  /* 0x0000000402027c24 */ /* 0x002fc6000f8e0205 */
[----:B------:R-:W-:Y:S02]  /*0120*/  ISETP.GE.OR.EX P1, PT, RZ, UR9, P2, P1 ;  /* 0x00000009ff007c0c */ /* 0x000fe40009726710 */
[----:B----4-:R-:W-:-:S04]  /*0130*/  ISETP.GE.U32.AND P0, PT, R2, UR12, PT ;  /* 0x0000000c02007c0c */ /* 0x010fc8000bf06070 */
[----:B------:R-:W-:-:S13]  /*0140*/  ISETP.GE.OR.EX P0, PT, RZ, UR13, P1, P0 ;  /* 0x0000000dff007c0c */ /* 0x000fda0008f06700 */
[----:B------:R-:W-:Y:S05]  /*0150*/  @P0 EXIT ;  /* 0x000000000000094d */ /* 0x000fea0003800000 */
[----:B------:R-:W-:Y:S01]  /*0160*/  IADD3 R0, P1, PT, R2, R8, RZ ;  /* 0x0000000802007210 */ /* 0x000fe20007f3e0ff */
[----:B------:R-:W0:Y:S01]  /*0170*/  LDCU.64 UR6, c[0x0][0x398] ;  /* 0x00007300ff0677ac */ /* 0x000e220008000a00 */
[----:B------:R-:W-:Y:S01]  /*0180*/  IMAD.MOV.U32 R9, RZ, RZ, RZ ;  /* 0x000000ffff097224 */ /* 0x000fe200078e00ff */
[----:B------:R-:W-:Y:S02]  /*0190*/  CS2R R6, SRZ ;  /* 0x0000000000067805 */ /* 0x000fe4000001ff00 */
[----:B------:R-:W-:Y:S01]  /*01a0*/  ISETP.GE.U32.AND P0, PT, R0, UR12, PT ;  /* 0x0000000c00007c0c */ /* 0x000fe2000bf06070 */
[----:B------:R-:W-:Y:S01]  /*01b0*/  IMAD.X R0, RZ, RZ, RZ, P1 ;  /* 0x000000ffff007224 */ /* 0x000fe200008e06ff */
[----:B------:R-:W1:Y:S01]  /*01c0*/  LDCU.64 UR4, c[0x0][0x358] ;  /* 0x00006b00ff0477ac */ /* 0x000e620008000a00 */
[----:B------:R-:W-:-:S03]  /*01d0*/  IMAD.WIDE.U32 R8, R3, UR10, R8 ;  /* 0x0000000a03087c25 */ /* 0x000fc6000f8e0008 */
[----:B------:R-:W-:Y:S01]  /*01e0*/  ISETP.GE.U32.AND.EX P0, PT, R0, UR13, PT, P0 ;  /* 0x0000000d00007c0c */ /* 0x000fe2000bf06100 */
[----:B------:R-:W-:Y:S01]  /*01f0*/  IMAD R9, R3, UR11, R9 ;  /* 0x0000000b03097c24 */ /* 0x000fe2000f8e0209 */
[----:B0-----:R-:W-:-:S11]  /*0200*/  LEA R10, P1, R8, UR6, 0x3 ;  /* 0x00000006080a7c11 */ /* 0x001fd6000f8218ff */
[----:B------:R-:W0:Y:S01]  /*0210*/  @!P0 LDC.64 R12, c[0x0][0x3a0] ;  /* 0x0000e800ff0c8b82 */ /* 0x000e220000000a00 */
[----:B------:R-:W-:Y:S02]  /*0220*/  @!P0 IADD3 R0, P2, PT, R2, R8, RZ ;  /* 0x0000000802008210 */ /* 0x000fe40007f5e0ff */
[--C-:B------:R-:W-:Y:S01]  /*0230*/  LEA.HI.X R11, R8, UR7, R9.reuse, 0x3, P1 ;  /* 0x00000007080b7c11 */ /* 0x100fe200088f1c09 */
[----:B------:R-:W2:Y:S02]  /*0240*/  LDCU.64 UR6, c[0x0][0x3a8] ;  /* 0x00007500ff0677ac */ /* 0x000ea40008000a00 */
[----:B------:R-:W-:Y:S02]  /*0250*/  @!P0 IMAD.X R3, RZ, RZ, R9, P2 ;  /* 0x000000ffff038224 */ /* 0x000fe400010e0609 */
[----:B-1----:R-:W3:Y:S01]  /*0260*/  LDG.E.64 R4, desc[UR4][R10.64] ;  /* 0x000000040a047981 */ /* 0x002ee2000c1e1b00 */
[----:B0-----:R-:W-:-:S04]  /*0270*/  @!P0 LEA R12, P2, R0, R12, 0x3 ;  /* 0x0000000c000c8211 */ /* 0x001fc800078418ff */
[----:B------:R-:W-:-:S05]  /*0280*/  @!P0 LEA.HI.X R13, R0, R13, R3, 0x3, P2 ;  /* 0x0000000d000d8211 */ /* 0x000fca00010f1c03 */
[----:B------:R-:W3:Y:S01]  /*0290*/  @!P0 LDG.E.64 R6, desc[UR4][R12.64] ;  /* 0x000000040c068981 */ /* 0x000ee2000c1e1b00 */
[----:B------:R-:W-:Y:S02]  /*02a0*/  IMAD R9, R9, UR12, RZ ;  /* 0x0000000c09097c24 */ /* 0x000fe4000f8e02ff */
[----:B------:R-:W-:Y:S02]  /*02b0*/  IMAD.MOV.U32 R3, RZ, RZ, RZ ;  /* 0x000000ffff037224 */ /* 0x000fe400078e00ff */
[C---:B------:R-:W-:Y:S02]  /*02c0*/  IMAD R9, R8.reuse, UR13, R9 ;  /* 0x0000000d08097c24 */ /* 0x040fe4000f8e0209 */
[----:B------:R-:W-:-:S04]  /*02d0*/  IMAD.WIDE.U32 R2, R8, UR12, R2 ;  /* 0x0000000c08027c25 */ /* 0x000fc8000f8e0002 */
[----:B------:R-:W-:Y:S01]  /*02e0*/  IMAD.IADD R3, R3, 0x1, R9 ;  /* 0x0000000103037824 */ /* 0x000fe200078e0209 */
[----:B---3--:R-:W-:Y:S01]  /*02f0*/  DADD R4, R4, -R6 ;  /* 0x0000000004047229 */ /* 0x008fe20000000806 */
[----:B--2---:R-:W-:-:S04]  /*0300*/  LEA R6, P0, R2, UR6, 0x3 ;  /* 0x0000000602067c11 */ /* 0x004fc8000f8018ff */
[----:B------:R-:W-:-:S03]  /*0310*/  LEA.HI.X R7, R2, UR7, R3, 0x3, P0 ;  /* 0x0000000702077c11 */ /* 0x000fc600080f1c03 */
[----:B------:R-:W-:-:S07]  /*0320*/  DMUL R4, R4, R4 ;  /* 0x0000000404047228 */ /* 0x000fce0000000000 */
[----:B------:R-:W-:Y:S01]  /*0330*/  STG.E.64 desc[UR4][R6.64], R4 ;  /* 0x0000000406007986 */ /* 0x000fe2000c101b04 */
[----:B------:R-:W-:Y:S05]  /*0340*/  EXIT ;  /* 0x000000000000794d */ /* 0x000fea0003800000 */
.L_x_25:
        /* <DEDUP_REMOVED lines=11> */
.L_x_37:


//--------------------- .text._Z24traceback_correspondancelllPdPlPc --------------------------
	.section	.text._Z24traceback_correspondancelllPdPlPc,"ax",@progbits
	.align	128
        .global         _Z24traceback_correspondancelllPdPlPc
        .type           _Z24traceback_correspondancelllPdPlPc,@function
        .size           _Z24traceback_correspondancelllPdPlPc,(.L_x_38 - _Z24traceback_correspondancelllPdPlPc)
        .other          _Z24traceback_correspondancelllPdPlPc,@"STO_CUDA_ENTRY STV_DEFAULT"
_Z24traceback_correspondancelllPdPlPc:
.text._Z24traceback_correspondancelllPdPlPc:
[----:B------:R-:W0:Y:S01]  /*0000*/  LDC R1, c[0x0][0x37c] ;  /* 0x0000df00ff017b82 */ /* 0x000e220000000800 */
[----:B------:R-:W1:Y:S07]  /*0010*/  S2R R0, SR_TID.Y ;  /* 0x0000000000007919 */ /* 0x000e6e0000002200 */
[----:B------:R-:W1:Y:S01]  /*0020*/  S2UR UR4, SR_CTAID.Y ;  /* 0x00000000000479c3 */ /* 0x000e620000002600 */
[----:B------:R-:W2:Y:S01]  /*0030*/  LDCU.64 UR6, c[0x0][0x380] ;  /* 0x00007000ff0677ac */ /* 0x000ea20008000a00 */
[----:B0-----:R-:W-:-:S06]  /*0040*/  VIADD R1, R1, 0xffffffd0 ;  /* 0xffffffd001017836 */ /* 0x001fcc0000000000 */
[----:B------:R-:W1:Y:S02]  /*0050*/  LDC R19, c[0x0][0x364] ;  /* 0x0000d900ff137b82 */ /* 0x000e640000000800 */
[----:B-1----:R-:W-:-:S05]  /*0060*/  IMAD R19, R19, UR4, R0 ;  /* 0x0000000413137c24 */ /* 0x002fca000f8e0200 */
[----:B--2---:R-:W-:-:S04]  /*0070*/  ISETP.GE.U32.AND P0, PT, R19, UR6, PT ;  /* 0x0000000613007c0c */ /* 0x004fc8000bf06070 */
[----:B------:R-:W-:-:S13]  /*0080*/  ISETP.GE.AND.EX P0, PT, RZ, UR7, PT, P0 ;  /* 0x00000007ff007c0c */ /* 0x000fda000bf06300 */
[----:B------:R-:W-:Y:S05]  /*0090*/  @P0 EXIT ;  /* 0x000000000000094d */ /* 0x000fea0003800000 */
[----:B------:R-:W0:Y:S01]  /*00a0*/  LDC.64 R10, c[0x0][0x390] ;  /* 0x0000e400ff0a7b82 */ /* 0x000e220000000a00 */
[----:B------:R-:W1:Y:S02]  /*00b0*/  LDCU.64 UR8, c[0x0][0x388] ;  /* 0x00007100ff0877ac */ /* 0x000e640008000a00 */
[----:B-1----:R-:W-:-:S04]  /*00c0*/  UIADD3 UR6, UP0, UPT, UR8, -0x1, URZ ;  /* 0xffffffff08067890 */ /* 0x002fc8000ff1e0ff */
[----:B------:R-:W-:Y:S01]  /*00d0*/  UIADD3.X UR7, UPT, UPT, UR9, -0x1, URZ, UP0, !UPT ;  /* 0xffffffff09077890 */ /* 0x000fe200087fe4ff */
[----:B0-----:R-:W-:-:S04]  /*00e0*/  IADD3 R5, P1, PT, R10, -0x1, RZ ;  /* 0xffffffff0a057810 */ /* 0x001fc80007f3e0ff */
[----:B------:R-:W-:Y:S02]  /*00f0*/  LOP3.LUT P0, RZ, R5, UR6, RZ, 0xfc, !PT ;  /* 0x0000000605ff7c12 */ /* 0x000fe4000f80fcff */
[----:B------:R-:W-:-:S04]  /*0100*/  IADD3.X R21, PT, PT, R11, -0x1, RZ, P1, !PT ;  /* 0xffffffff0b157810 */ /* 0x000fc80000ffe4ff */
[----:B------:R-:W-:-:S13]  /*0110*/  LOP3.LUT P0, RZ, R21, UR7, RZ, 0xfc, P0 ;  /* 0x0000000715ff7c12 */ /* 0x000fda000800fcff */
[----:B------:R-:W-:Y:S05]  /*0120*/  @!P0 EXIT ;  /* 0x000000000000894d */ /* 0x000fea0003800000 */
[C---:B------:R-:W-:Y:S01]  /*0130*/  IMAD.WIDE.U32 R12, R19.reuse, UR8, RZ ;  /* 0x00000008130c7c25 */ /* 0x040fe2000f8e00ff */
[----:B------:R-:W-:Y:S01]  /*0140*/  SHF.L.U64.HI R18, R10, 0x3, R11 ;  /* 0x000000030a127819 */ /* 0x000fe2000001020b */
[----:B------:R-:W0:Y:S02]  /*0150*/  LDCU.64 UR4, c[0x0][0x358] ;  /* 0x00006b00ff0477ac */ /* 0x000e240008000a00 */
[----:B------:R-:W-:Y:S02]  /*0160*/  IMAD R19, R19, UR9, R13 ;  /* 0x0000000913137c24 */ /* 0x000fe4000f8e020d */
[-C--:B------:R-:W-:Y:S01]  /*0170*/  IMAD.WIDE.U32 R14, R12, R10.reuse, RZ ;  /* 0x0000000a0c0e7225 */ /* 0x080fe200078e00ff */
[----:B------:R-:W1:Y:S03]  /*0180*/  LDCU.64 UR10, c[0x0][0x398] ;  /* 0x00007300ff0a77ac */ /* 0x000e660008000a00 */
[----:B------:R-:W-:Y:S01]  /*0190*/  IMAD R0, R19, R10, RZ ;  /* 0x0000000a13007224 */ /* 0x000fe200078e02ff */
[----:B------:R-:W2:Y:S01]  /*01a0*/  LDCU.128 UR12, c[0x0][0x3a0] ;  /* 0x00007400ff0c77ac */ /* 0x000ea20008000c00 */
[----:B------:R-:W-:-:S02]  /*01b0*/  IMAD.U32 R4, RZ, RZ, UR7 ;  /* 0x00000007ff047e24 */ /* 0x000fc4000f8e00ff */
[----:B------:R-:W-:Y:S02]  /*01c0*/  IMAD R23, R12, R11, R0 ;  /* 0x0000000b0c177224 */ /* 0x000fe400078e0200 */
[----:B------:R-:W-:Y:S02]  /*01d0*/  IMAD.U32 R0, RZ, RZ, UR6 ;  /* 0x00000006ff007e24 */ /* 0x000fe4000f8e00ff */
[----:B------:R-:W-:-:S07]  /*01e0*/  IMAD.IADD R23, R15, 0x1, R23 ;  /* 0x000000010f177824 */ /* 0x000fce00078e0217 */
.L_x_26:
[----:B------:R-:W-:Y:S01]  /*01f0*/  IADD3 R7, P0, PT, R0, -0x1, RZ ;  /* 0xffffffff00077810 */ /* 0x000fe20007f1e0ff */
[----:B------:R-:W-:-:S03]  /*0200*/  IMAD.MOV.U32 R22, RZ, RZ, R14 ;  /* 0x000000ffff167224 */ /* 0x000fc600078e000e */
[----:B------:R-:W-:Y:S01]  /*0210*/  IADD3.X R9, PT, PT, R4, -0x1, RZ, P0, !PT ;  /* 0xffffffff04097810 */ /* 0x000fe200007fe4ff */
[----:B------:R-:W-:-:S04]  /*0220*/  IMAD.WIDE.U32 R2, R7, R10, R22 ;  /* 0x0000000a07027225 */ /* 0x000fc800078e0016 */
[----:B------:R-:W-:Y:S01]  /*0230*/  IMAD R6, R9, R10, RZ ;  /* 0x0000000a09067224 */ /* 0x000fe200078e02ff */
[----:B------:R-:W-:-:S03]  /*0240*/  IADD3 R2, P0, PT, R5, R2, RZ ;  /* 0x0000000205027210 */ /* 0x000fc60007f1e0ff */
[----:B------:R-:W-:Y:S01]  /*0250*/  IMAD R7, R7, R11, R6 ;  /* 0x0000000b07077224 */ /* 0x000fe200078e0206 */
[----:B-1----:R-:W-:-:S04]  /*0260*/  LEA R6, P1, R2, UR10, 0x3 ;  /* 0x0000000a02067c11 */ /* 0x002fc8000f8218ff */
[----:B------:R-:W-:Y:S02]  /*0270*/  IADD3.X R3, PT, PT, R21, R3, R7, P0, !PT ;  /* 0x0000000315037210 */ /* 0x000fe400007fe407 */
[----:B------:R-:W-:Y:S02]  /*0280*/  LEA R24, P0, R10, R6, 0x3 ;  /* 0x000000060a187211 */ /* 0x000fe400078018ff */
[----:B------:R-:W-:-:S05]  /*0290*/  LEA.HI.X R7, R2, UR11, R3, 0x3, P1 ;  /* 0x0000000b02077c11 */ /* 0x000fca00088f1c03 */
[----:B0-----:R-:W3:Y:S01]  /*02a0*/  LDG.E.64 R2, desc[UR4][R6.64+-0x8] ;  /* 0xfffff80406027981 */ /* 0x001ee2000c1e1b00 */
[----:B------:R-:W-:-:S03]  /*02b0*/  IMAD.X R25, R18, 0x1, R7, P0 ;  /* 0x0000000112197824 */ /* 0x000fc600000e0607 */
[----:B------:R-:W3:Y:S04]  /*02c0*/  LDG.E.64 R16, desc[UR4][R6.64] ;  /* 0x0000000406107981 */ /* 0x000ee8000c1e1b00 */
[----:B------:R-:W4:Y:S04]  /*02d0*/  LDG.E.64 R8, desc[UR4][R24.64+-0x8] ;  /* 0xfffff80418087981 */ /* 0x000f28000c1e1b00 */
[----:B------:R0:W-:Y:S04]  /*02e0*/  STL.64 [R1+0x8], RZ ;  /* 0x000008ff01007387 */ /* 0x0001e80000100a00 */
[----:B------:R0:W-:Y:S01]  /*02f0*/  STL.64 [R1+0x28], RZ ;  /* 0x000028ff01007387 */ /* 0x0001e20000100a00 */
[----:B---3--:R-:W-:-:S02]  /*0300*/  DSETP.GEU.AND P0, PT, R2, R16, PT ;  /* 0x000000100200722a */ /* 0x008fc40003f0e000 */
[--C-:B----4-:R-:W-:Y:S02]  /*0310*/  DSETP.GEU.AND P1, PT, R2, R8.reuse, PT ;  /* 0x000000080200722a */ /* 0x110fe40003f2e000 */
[----:B------:R-:W-:Y:S01]  /*0320*/  DSETP.GEU.AND P2, PT, R16, R8, PT ;  /* 0x000000081000722a */ /* 0x000fe20003f4e000 */
[----:B------:R-:W-:-:S03]  /*0330*/  IMAD.MOV.U32 R2, RZ, RZ, 0x1 ;  /* 0x00000001ff027424 */ /* 0x000fc600078e00ff */
[----:B------:R-:W-:-:S06]  /*0340*/  SEL R8, RZ, 0x2, !P1 ;  /* 0x00000002ff087807 */ /* 0x000fcc0004800000 */
[----:B------:R-:W-:Y:S01]  /*0350*/  @P0 SEL R8, R2, 0x2, !P2 ;  /* 0x0000000202080807 */ /* 0x000fe20005000000 */
[----:B------:R-:W-:Y:S02]  /*0360*/  IMAD.MOV.U32 R16, RZ, RZ, -0x1 ;  /* 0xffffffffff107424 */ /* 0x000fe400078e00ff */
[----:B------:R-:W-:Y:S02]  /*0370*/  IMAD.MOV.U32 R17, RZ, RZ, -0x1 ;  /* 0xffffffffff117424 */ /* 0x000fe400078e00ff */
[----:B------:R-:W-:-:S03]  /*0380*/  IMAD.U32 R9, R8, 0x8, R1 ;  /* 0x0000000808097824 */ /* 0x000fc600078e0001 */
[----:B------:R0:W-:Y:S04]  /*0390*/  STL.64 [R1], R16 ;  /* 0x0000001001007387 */ /* 0x0001e80000100a00 */
[----:B------:R0:W-:Y:S04]  /*03a0*/  STL.64 [R1+0x10], R16 ;  /* 0x0000101001007387 */ /* 0x0001e80000100a00 */
[----:B------:R0:W-:Y:S04]  /*03b0*/  STL.64 [R1+0x18], R16 ;  /* 0x0000181001007387 */ /* 0x0001e80000100a00 */
[----:B------:R0:W-:Y:S04]  /*03c0*/  STL.64 [R1+0x20], R16 ;  /* 0x0000201001007387 */ /* 0x0001e80000100a00 */
[----:B------:R-:W3:Y:S04]  /*03d0*/  LDL.64 R6, [R9] ;  /* 0x0000000009067983 */ /* 0x000ee80000100a00 */
[----:B------:R-:W4:Y:S01]  /*03e0*/  LDL.64 R2, [R9+0x18] ;  /* 0x0000180009027983 */ /* 0x000f220000100a00 */
[----:B---3--:R-:W-:-:S05]  /*03f0*/  IADD3 R0, P0, PT, R6, R0, RZ ;  /* 0x0000000006007210 */ /* 0x008fca0007f1e0ff */
[----:B------:R-:W-:Y:S01]  /*0400*/  IMAD.X R4, R7, 0x1, R4, P0 ;  /* 0x0000000107047824 */ /* 0x000fe200000e0604 */
[----:B------:R-:W-:Y:S02]  /*0410*/  IADD3 R7, P1, PT, R0, R12, RZ ;  /* 0x0000000c00077210 */ /* 0x000fe40007f3e0ff */
[----:B------:R-:W-:Y:S02]  /*0420*/  ISETP.NE.U32.AND P0, PT, R8, RZ, PT ;  /* 0x000000ff0800720c */ /* 0x000fe40003f05070 */
[----:B----4-:R-:W-:Y:S01]  /*0430*/  IADD3 R5, P3, PT, R2, R5, RZ ;  /* 0x0000000502057210 */ /* 0x010fe20007f7e0ff */
[----:B------:R-:W-:Y:S01]  /*0440*/  IMAD.X R8, R4, 0x1, R19, P1 ;  /* 0x0000000104087824 */ /* 0x000fe200008e0613 */
[C---:B--2---:R-:W-:Y:S02]  /*0450*/  LEA R6, P1, R7.reuse, UR12, 0x3 ;  /* 0x0000000c07067c11 */ /* 0x044fe4000f8218ff */
[----:B------:R-:W-:Y:S02]  /*0460*/  IADD3 R2, P2, PT, R7, UR14, RZ ;  /* 0x0000000e07027c10 */ /* 0x000fe4000ff5e0ff */
[----:B------:R-:W-:Y:S01]  /*0470*/  ISETP.NE.AND.EX P0, PT, RZ, RZ, PT, P0 ;  /* 0x000000ffff00720c */ /* 0x000fe20003f05300 */
[----:B------:R-:W-:Y:S01]  /*0480*/  IMAD.X R21, R3, 0x1, R21, P3 ;  /* 0x0000000103157824 */ /* 0x000fe200018e0615 */
[----:B------:R-:W-:Y:S01]  /*0490*/  LEA.HI.X R7, R7, UR13, R8, 0x3, P1 ;  /* 0x0000000d07077c11 */ /* 0x000fe200088f1c08 */
[----:B------:R-:W-:Y:S01]  /*04a0*/  IMAD.MOV.U32 R20, RZ, RZ, R5 ;  /* 0x000000ffff147224 */ /* 0x000fe200078e0005 */
[----:B------:R-:W-:-:S02]  /*04b0*/  IADD3.X R3, PT, PT, R8, UR15, RZ, P2, !PT ;  /* 0x0000000f08037c10 */ /* 0x000fc400097fe4ff */
[----:B------:R-:W-:Y:S02]  /*04c0*/  SEL R9, RZ, 0x1, !P0 ;  /* 0x00000001ff097807 */ /* 0x000fe40004000000 */
[----:B------:R0:W-:Y:S01]  /*04d0*/  STG.E.64 desc[UR4][R6.64], R20 ;  /* 0x0000001406007986 */ /* 0x0001e2000c101b04 */
[----:B------:R-:W-:-:S03]  /*04e0*/  LOP3.LUT P0, RZ, R0, R5, RZ, 0xfc, !PT ;  /* 0x0000000500ff7212 */ /* 0x000fc6000780fcff */
[----:B------:R0:W-:Y:S01]  /*04f0*/  STG.E.U8 desc[UR4][R2.64], R9 ;  /* 0x0000000902007986 */ /* 0x0001e2000c101104 */
[----:B------:R-:W-:-:S13]  /*0500*/  LOP3.LUT P0, RZ, R4, R21, RZ, 0xfc, P0 ;  /* 0x0000001504ff7212 */ /* 0x000fda000000fcff */
[----:B0-----:R-:W-:Y:S05]  /*0510*/  @P0 BRA `(.L_x_26) ;  /* 0xfffffffc00340947 */ /* 0x001fea000383ffff */
[----:B------:R-:W-:Y:S05]  /*0520*/  EXIT ;  /* 0x000000000000794d */ /* 0x000fea0003800000 */
.L_x_27:
        /* <DEDUP_REMOVED lines=13> */
.L_x_38:


//--------------------- .text._Z20find_correspondanceslllPdS_ --------------------------
	.section	.text._Z20find_correspondanceslllPdS_,"ax",@progbits
	.align	128
        .global         _Z20find_correspondanceslllPdS_
        .type           _Z20find_correspondanceslllPdS_,@function
        .size           _Z20find_correspondanceslllPdS_,(.L_x_39 - _Z20find_correspondanceslllPdS_)
        .other          _Z20find_correspondanceslllPdS_,@"STO_CUDA_ENTRY STV_DEFAULT"
_Z20find_correspondanceslllPdS_:
.text._Z20find_correspondanceslllPdS_:
[----:B------:R-:W0:Y:S01]  /*0000*/  LDC R1, c[0x0][0x37c] ;  /* 0x0000df00ff017b82 */ /* 0x000e220000000800 */
[----:B------:R-:W1:Y:S07]  /*0010*/  S2R R4, SR_TID.X ;  /* 0x0000000000047919 */ /* 0x000e6e0000002100 */
[----:B------:R-:W2:Y:S01]  /*0020*/  LDC R9, c[0x0][0x364] ;  /* 0x0000d900ff097b82 */ /* 0x000ea20000000800 */
[----:B------:R-:W3:Y:S01]  /*0030*/  LDCU.128 UR8, c[0x0][0x380] ;  /* 0x00007000ff0877ac */ /* 0x000ee20008000c00 */
[----:B0-----:R-:W-:Y:S01]  /*0040*/  VIADD R1, R1, 0xffffffe8 ;  /* 0xffffffe801017836 */ /* 0x001fe20000000000 */
[----:B------:R-:W2:Y:S01]  /*0050*/  S2R R0, SR_TID.Y ;  /* 0x0000000000007919 */ /* 0x000ea20000002200 */
[----:B------:R-:W0:Y:S04]  /*0060*/  S2R R5, SR_TID.Z ;  /* 0x0000000000057919 */ /* 0x000e280000002300 */
[----:B------:R-:W1:Y:S08]  /*0070*/  S2UR UR5, SR_CTAID.X ;  /* 0x00000000000579c3 */ /* 0x000e700000002500 */
[----:B------:R-:W1:Y:S08]  /*0080*/  LDC R17, c[0x0][0x360] ;  /* 0x0000d800ff117b82 */ /* 0x000e700000000800 */
[----:B------:R-:W2:Y:S08]  /*0090*/  S2UR UR4, SR_CTAID.Y ;  /* 0x00000000000479c3 */ /* 0x000eb00000002600 */
[----:B------:R-:W0:Y:S08]  /*00a0*/  S2UR UR6, SR_CTAID.Z ;  /* 0x00000000000679c3 */ /* 0x000e300000002700 */
[----:B------:R-:W0:Y:S01]  /*00b0*/  LDC R16, c[0x0][0x368] ;  /* 0x0000da00ff107b82 */ /* 0x000e220000000800 */
[----:B-1----:R-:W-:-:S05]  /*00c0*/  IMAD R17, R17, UR5, R4 ;  /* 0x0000000511117c24 */ /* 0x002fca000f8e0204 */
[----:B---3--:R-:W-:Y:S02]  /*00d0*/  ISETP.GE.U32.AND P0, PT, R17, UR10, PT ;  /* 0x0000000a11007c0c */ /* 0x008fe4000bf06070 */
[----:B------:R-:W1:Y:S01]  /*00e0*/  LDC.64 R2, c[0x0][0x390] ;  /* 0x0000e400ff027b82 */ /* 0x000e620000000a00 */
[----:B--2---:R-:W-:Y:S01]  /*00f0*/  IMAD R9, R9, UR4, R0 ;  /* 0x0000000409097c24 */ /* 0x004fe2000f8e0200 */
[----:B------:R-:W-:-:S04]  /*0100*/  ISETP.GE.AND.EX P0, PT, RZ, UR11, PT, P0 ;  /* 0x0000000bff007c0c */ /* 0x000fc8000bf06300 */
[----:B------:R-:W-:-:S04]  /*0110*/  ISETP.GE.U32.AND P1, PT, R9, UR8, PT ;  /* 0x0000000809007c0c */ /* 0x000fc8000bf26070 */
[----:B------:R-:W-:Y:S01]  /*0120*/  ISETP.GE.OR.EX P0, PT, RZ, UR9, P0, P1 ;  /* 0x00000009ff007c0c */ /* 0x000fe20008706710 */
[----:B0-----:R-:W-:-:S05]  /*0130*/  IMAD R0, R16, UR6, R5 ;  /* 0x0000000610007c24 */ /* 0x001fca000f8e0205 */
[----:B-1----:R-:W-:-:S04]  /*0140*/  ISETP.GE.U32.AND P2, PT, R0, R2, PT ;  /* 0x000000020000720c */ /* 0x002fc80003f46070 */
[----:B------:R-:W-:-:S13]  /*0150*/  ISETP.GE.OR.EX P0, PT, RZ, R3, P0, P2 ;  /* 0x00000003ff00720c */ /* 0x000fda0000706720 */
[----:B------:R-:W-:Y:S05]  /*0160*/  @P0 EXIT ;  /* 0x000000000000094d */ /* 0x000fea0003800000 */
[----:B------:R-:W-:-:S04]  /*0170*/  IADD3 R20, P1, PT, R2, UR10, RZ ;  /* 0x0000000a02147c10 */ /* 0x000fc8000ff3e0ff */
[----:B------:R-:W-:Y:S02]  /*0180*/  ISETP.GE.U32.AND P0, PT, R20, 0x1, PT ;  /* 0x000000011400780c */ /* 0x000fe40003f06070 */
[----:B------:R-:W-:-:S04]  /*0190*/  IADD3.X R19, PT, PT, R3, UR11, RZ, P1, !PT ;  /* 0x0000000b03137c10 */ /* 0x000fc80008ffe4ff */
[----:B------:R-:W-:-:S13]  /*01a0*/  ISETP.GE.AND.EX P0, PT, R19, RZ, PT, P0 ;  /* 0x000000ff1300720c */ /* 0x000fda0003f06300 */
[----:B------:R-:W-:Y:S05]  /*01b0*/  @!P0 EXIT ;  /* 0x000000000000894d */ /* 0x000fea0003800000 */
[-C--:B------:R-:W-:Y:S01]  /*01c0*/  IMAD.WIDE.U32 R6, R17, R2.reuse, RZ ;  /* 0x0000000211067225 */ /* 0x080fe200078e00ff */
[----:B------:R-:W0:Y:S03]  /*01d0*/  LDCU.64 UR4, c[0x0][0x398] ;  /* 0x00007300ff0477ac */ /* 0x000e260008000a00 */
[----:B------:R-:W-:Y:S01]  /*01e0*/  IMAD.WIDE.U32 R4, R9, UR10, RZ ;  /* 0x0000000a09047c25 */ /* 0x000fe2000f8e00ff */
[----:B------:R-:W-:Y:S01]  /*01f0*/  IADD3 R8, P0, PT, R6, -R2, RZ ;  /* 0x8000000206087210 */ /* 0x000fe20007f1e0ff */
[----:B------:R-:W1:Y:S02]  /*0200*/  LDCU.64 UR8, c[0x0][0x3a0] ;  /* 0x00007400ff0877ac */ /* 0x000e640008000a00 */
[----:B------:R-:W-:Y:S02]  /*0210*/  IMAD R7, R17, R3, R7 ;  /* 0x0000000311077224 */ /* 0x000fe400078e0207 */
[----:B------:R-:W-:-:S02]  /*0220*/  IMAD R5, R9, UR11, R5 ;  /* 0x0000000b09057c24 */ /* 0x000fc4000f8e0205 */
[----:B------:R-:W-:Y:S02]  /*0230*/  IMAD.X R9, R7, 0x1, ~R3, P0 ;  /* 0x0000000107097824 */ /* 0x000fe400000e0e03 */
[-C--:B------:R-:W-:Y:S02]  /*0240*/  IMAD R5, R5, R2.reuse, RZ ;  /* 0x0000000205057224 */ /* 0x080fe400078e02ff */
[----:B------:R-:W-:-:S04]  /*0250*/  IMAD.WIDE.U32 R8, R4, R2, R8 ;  /* 0x0000000204087225 */ /* 0x000fc800078e0008 */
[C---:B------:R-:W-:Y:S02]  /*0260*/  IMAD R11, R4.reuse, R3, R5 ;  /* 0x00000003040b7224 */ /* 0x040fe400078e0205 */
[----:B------:R-:W-:Y:S01]  /*0270*/  IMAD.WIDE.U32 R4, R4, R2, R6 ;  /* 0x0000000204047225 */ /* 0x000fe200078e0006 */
[----:B------:R-:W-:-:S03]  /*0280*/  IADD3 R6, P0, PT, R0, R8, RZ ;  /* 0x0000000800067210 */ /* 0x000fc60007f1e0ff */
[----:B------:R-:W-:Y:S01]  /*0290*/  IMAD.MOV.U32 R21, RZ, RZ, RZ ;  /* 0x000000ffff157224 */ /* 0x000fe200078e00ff */
[----:B-1----:R-:W-:Y:S01]  /*02a0*/  LEA R14, P1, R6, UR8, 0x3 ;  /* 0x00000008060e7c11 */ /* 0x002fe2000f8218ff */
[----:B------:R-:W-:Y:S01]  /*02b0*/  IMAD.X R9, R11, 0x1, R9, P0 ;  /* 0x000000010b097824 */ /* 0x000fe200000e0609 */
[----:B------:R-:W-:-:S04]  /*02c0*/  IADD3 R4, P0, PT, R0, R4, RZ ;  /* 0x0000000400047210 */ /* 0x000fc80007f1e0ff */
[----:B0-----:R-:W-:Y:S01]  /*02d0*/  LEA R12, P2, R4, UR4, 0x3 ;  /* 0x00000004040c7c11 */ /* 0x001fe2000f8418ff */
[----:B------:R-:W-:Y:S01]  /*02e0*/  IMAD.X R5, R5, 0x1, R11, P0 ;  /* 0x0000000105057824 */ /* 0x000fe200000e060b */
[----:B------:R-:W-:Y:S02]  /*02f0*/  ISETP.GE.U32.AND P0, PT, R20, 0x4, PT ;  /* 0x000000041400780c */ /* 0x000fe40003f06070 */
[----:B------:R-:W-:Y:S01]  /*0300*/  LEA.HI.X R15, R6, UR9, R9, 0x3, P1 ;  /* 0x00000009060f7c11 */ /* 0x000fe200088f1c09 */
[----:B------:R-:W0:Y:S01]  /*0310*/  LDCU.64 UR8, c[0x0][0x358] ;  /* 0x00006b00ff0877ac */ /* 0x000e220008000a00 */
[----:B------:R-:W-:Y:S02]  /*0320*/  ISETP.GE.U32.AND.EX P0, PT, R19, RZ, PT, P0 ;  /* 0x000000ff1300720c */ /* 0x000fe40003f06100 */
[----:B------:R-:W-:Y:S02]  /*0330*/  LEA.HI.X R13, R4, UR5, R5, 0x3, P2 ;  /* 0x00000005040d7c11 */ /* 0x000fe400090f1c05 */
[----:B------:R-:W-:Y:S01]  /*0340*/  IADD3 R4, P2, PT, R17, R0, RZ ;  /* 0x0000000011047210 */ /* 0x000fe20007f5e0ff */
[----:B------:R-:W-:Y:S01]  /*0350*/  IMAD.MOV.U32 R0, RZ, RZ, RZ ;  /* 0x000000ffff007224 */ /* 0x000fe200078e00ff */
[----:B------:R-:W-:-:S03]  /*0360*/  LEA R10, P1, R2, R14, 0x3 ;  /* 0x0000000e020a7211 */ /* 0x000fc600078218ff */
[----:B------:R-:W-:Y:S01]  /*0370*/  IMAD.X R18, RZ, RZ, RZ, P2 ;  /* 0x000000ffff127224 */ /* 0x000fe200010e06ff */
[----:B------:R-:W-:-:S03]  /*0380*/  LEA.HI.X R11, R2, R15, R3, 0x3, P1 ;  /* 0x0000000f020b7211 */ /* 0x000fc600008f1c03 */
[----:B------:R-:W-:Y:S06]  /*0390*/  @!P0 BRA `(.L_x_28) ;  /* 0x0000000400f08947 */ /* 0x000fec0003800000 */
[----:B------:R-:W-:Y:S01]  /*03a0*/  IMAD.MOV.U32 R21, RZ, RZ, R4 ;  /* 0x000000ffff157224 */ /* 0x000fe200078e0004 */
[----:B------:R-:W-:Y:S01]  /*03b0*/  LOP3.LUT R20, R20, 0xfffffffc, RZ, 0xc0, !PT ;  /* 0xfffffffc14147812 */ /* 0x000fe200078ec0ff */
[----:B------:R-:W-:Y:S01]  /*03c0*/  UMOV UR4, URZ ;  /* 0x000000ff00047c82 */ /* 0x000fe20008000000 */
[----:B------:R-:W-:Y:S01]  /*03d0*/  LOP3.LUT R19, R19, 0x7fffffff, RZ, 0xc0, !PT ;  /* 0x7fffffff13137812 */ /* 0x000fe200078ec0ff */
[----:B------:R-:W-:-:S06]  /*03e0*/  UMOV UR5, URZ ;  /* 0x000000ff00057c82 */ /* 0x000fcc0008000000 */
.L_x_29:
[----:B------:R-:W-:-:S04]  /*03f0*/  ISETP.NE.U32.AND P1, PT, R21, RZ, PT ;  /* 0x000000ff1500720c */ /* 0x000fc80003f25070 */
[----:B------:R-:W-:-:S13]  /*0400*/  ISETP.NE.AND.EX P1, PT, R18, RZ, PT, P1 ;  /* 0x000000ff1200720c */ /* 0x000fda0003f25310 */
[----:B0-----:R-:W2:Y:S04]  /*0410*/  @!P1 LDG.E.64 R4, desc[UR8][R14.64+-0x8] ;  /* 0xfffff8080e049981 */ /* 0x001ea8000c1e1b00 */
[----:B------:R-:W3:Y:S04]  /*0420*/  @!P1 LDG.E.64 R8, desc[UR8][R14.64] ;  /* 0x000000080e089981 */ /* 0x000ee8000c1e1b00 */
[----:B------:R-:W4:Y:S01]  /*0430*/  @!P1 LDG.E.64 R6, desc[UR8][R10.64+-0x8] ;  /* 0xfffff8080a069981 */ /* 0x000f22000c1e1b00 */
[----:B------:R-:W-:Y:S01]  /*0440*/  PLOP3.LUT P0, PT, PT, PT, PT, 0x8, 0x80 ;  /* 0x000000000080781c */ /* 0x000fe20003f0e170 */
[----:B------:R-:W-:Y:S01]  /*0450*/  @!P1 IMAD.MOV.U32 R2, RZ, RZ, 0x1 ;  /* 0x00000001ff029424 */ /* 0x000fe200078e00ff */
[----:B------:R-:W0:Y:S01]  /*0460*/  S2R R25, SR_TID.Z ;  /* 0x0000000000197919 */ /* 0x000e220000002300 */
[----:B--2---:R1:W-:Y:S01]  /*0470*/  @!P1 STL.64 [R1], R4 ;  /* 0x0000000401009387 */ /* 0x0043e20000100a00 */
[----:B---3--:R-:W-:-:S03]  /*0480*/  @!P1 DSETP.GEU.AND P2, PT, R4, R8, PT ;  /* 0x000000080400922a */ /* 0x008fc60003f4e000 */
[----:B------:R2:W-:Y:S01]  /*0490*/  @!P1 STL.64 [R1+0x8], R8 ;  /* 0x0000080801009387 */ /* 0x0005e20000100a00 */
[----:B----4-:R-:W-:-:S03]  /*04a0*/  @!P1 DSETP.GEU.AND P3, PT, R8, R6, PT ;  /* 0x000000060800922a */ /* 0x010fc60003f6e000 */
[----:B------:R3:W-:Y:S01]  /*04b0*/  @!P1 STL.64 [R1+0x10], R6 ;  /* 0x0000100601009387 */ /* 0x0007e20000100a00 */
[----:B------:R-:W-:Y:S01]  /*04c0*/  @!P1 PLOP3.LUT P0, PT, P2, PT, PT, 0x80, 0x8 ;  /* 0x000000000008981c */ /* 0x000fe2000170f070 */
[----:B------:R-:W-:-:S06]  /*04d0*/  @!P1 DSETP.GEU.AND P2, PT, R4, R6, PT ;  /* 0x000000060400922a */ /* 0x000fcc0003f4e000 */
[----:B------:R-:W-:-:S06]  /*04e0*/  @!P1 SEL R0, RZ, 0x2, !P2 ;  /* 0x00000002ff009807 */ /* 0x000fcc0005000000 */
[----:B------:R-:W-:Y:S02]  /*04f0*/  @P0 SEL R0, R2, 0x2, !P3 ;  /* 0x0000000202000807 */ /* 0x000fe40005800000 */
[----:B------:R-:W4:Y:S03]  /*0500*/  @!P1 LDG.E.64 R2, desc[UR8][R12.64] ;  /* 0x000000080c029981 */ /* 0x000f26000c1e1b00 */
[----:B------:R-:W-:-:S05]  /*0510*/  @!P1 IMAD.U32 R26, R0, 0x8, R1 ;  /* 0x00000008001a9824 */ /* 0x000fca00078e0001 */
[----:B------:R-:W5:Y:S01]  /*0520*/  @!P1 LDL.64 R22, [R26] ;  /* 0x000000001a169983 */ /* 0x000f620000100a00 */
[----:B0-----:R-:W-:Y:S01]  /*0530*/  IMAD R0, R16, UR6, R25 ;  /* 0x0000000610007c24 */ /* 0x001fe2000f8e0219 */
[----:B------:R-:W-:-:S04]  /*0540*/  UIADD3 UR7, UP0, UPT, UR4, 0x1, URZ ;  /* 0x0000000104077890 */ /* 0x000fc8000ff1e0ff */
[----:B------:R-:W-:Y:S01]  /*0550*/  IADD3 R0, P2, PT, R17, R0, RZ ;  /* 0x0000000011007210 */ /* 0x000fe20007f5e0ff */
[----:B------:R-:W-:-:S03]  /*0560*/  UIADD3.X UR10, UPT, UPT, URZ, UR5, URZ, UP0, !UPT ;  /* 0x00000005ff0a7290 */ /* 0x000fc600087fe4ff */
[----:B------:R-:W-:Y:S01]  /*0570*/  ISETP.NE.U32.AND P0, PT, R0, UR7, PT ;  /* 0x0000000700007c0c */ /* 0x000fe2000bf05070 */
[----:B------:R-:W-:-:S05]  /*0580*/  IMAD.X R0, RZ, RZ, RZ, P2 ;  /* 0x000000ffff007224 */ /* 0x000fca00010e06ff */
[----:B------:R-:W-:Y:S01]  /*0590*/  ISETP.NE.AND.EX P0, PT, R0, UR10, PT, P0 ;  /* 0x0000000a00007c0c */ /* 0x000fe2000bf05300 */
[----:B-----5:R-:W0:Y:S08]  /*05a0*/  @!P1 F2I.S64.F64.TRUNC R22, R22 ;  /* 0x0000001600169311 */ /* 0x020e30000030d900 */
[----:B0-----:R-:W4:Y:S02]  /*05b0*/  @!P1 I2F.F64.S64 R24, R22 ;  /* 0x0000001600189312 */ /* 0x001f240000301c00 */
[----:B----4-:R-:W-:-:S07]  /*05c0*/  @!P1 DADD R2, R2, R24 ;  /* 0x0000000002029229 */ /* 0x010fce0000000018 */
[----:B------:R0:W-:Y:S01]  /*05d0*/  @!P1 STG.E.64 desc[UR8][R10.64], R2 ;  /* 0x000000020a009986 */ /* 0x0001e2000c101b08 */
[----:B------:R-:W-:Y:S06]  /*05e0*/  BAR.SYNC.DEFER_BLOCKING 0x0 ;  /* 0x0000000000007b1d */ /* 0x000fec0000010000 */
[----:B-1----:R-:W4:Y:S04]  /*05f0*/  @!P0 LDG.E.64 R4, desc[UR8][R14.64+-0x8] ;  /* 0xfffff8080e048981 */ /* 0x002f28000c1e1b00 */
[----:B--2---:R-:W4:Y:S04]  /*0600*/  @!P0 LDG.E.64 R8, desc[UR8][R14.64] ;  /* 0x000000080e088981 */ /* 0x004f28000c1e1b00 */
[----:B---3--:R-:W2:Y:S01]  /*0610*/  @!P0 LDG.E.64 R6, desc[UR8][R10.64+-0x8] ;  /* 0xfffff8080a068981 */ /* 0x008ea2000c1e1b00 */
[----:B------:R-:W-:Y:S01]  /*0620*/  PLOP3.LUT P1, PT, PT, PT, PT, 0x8, 0x80 ;  /* 0x000000000080781c */ /* 0x000fe20003f2e170 */
[----:B------:R-:W-:-:S02]  /*0630*/  @!P0 IMAD.MOV.U32 R22, RZ, RZ, 0x1 ;  /* 0x00000001ff168424 */ /* 0x000fc400078e00ff */
[----:B0-----:R-:W3:Y:S01]  /*0640*/  @!P0 LDG.E.64 R2, desc[UR8][R12.64] ;  /* 0x000000080c028981 */ /* 0x001ee2000c1e1b00 */
[----:B----4-:R-:W-:-:S06]  /*0650*/  @!P0 DSETP.GEU.AND P2, PT, R4, R8, PT ;  /* 0x000000080400822a */ /* 0x010fcc0003f4e000 */
[----:B------:R-:W-:Y:S01]  /*0660*/  @!P0 PLOP3.LUT P1, PT, P2, PT, PT, 0x80, 0x8 ;  /* 0x000000000008881c */ /* 0x000fe2000172f070 */
[--C-:B--2---:R-:W-:Y:S02]  /*0670*/  @!P0 DSETP.GEU.AND P2, PT, R4, R6.reuse, PT ;  /* 0x000000060400822a */ /* 0x104fe40003f4e000 */
[----:B------:R-:W-:-:S04]  /*0680*/  @!P0 DSETP.GEU.AND P3, PT, R8, R6, PT ;  /* 0x000000060800822a */ /* 0x000fc80003f6e000 */
[----:B------:R-:W-:-:S06]  /*0690*/  @!P0 SEL R0, RZ, 0x2, !P2 ;  /* 0x00000002ff008807 */ /* 0x000fcc0005000000 */
[----:B------:R-:W-:Y:S01]  /*06a0*/  @P1 SEL R0, R22, 0x2, !P3 ;  /* 0x0000000216001807 */ /* 0x000fe20005800000 */
[----:B------:R0:W-:Y:S04]  /*06b0*/  @!P0 STL.64 [R1], R4 ;  /* 0x0000000401008387 */ /* 0x0001e80000100a00 */
[----:B------:R-:W-:Y:S01]  /*06c0*/  @!P0 IMAD.U32 R27, R0, 0x8, R1 ;  /* 0x00000008001b8824 */ /* 0x000fe200078e0001 */
[----:B------:R1:W-:Y:S04]  /*06d0*/  @!P0 STL.64 [R1+0x8], R8 ;  /* 0x0000080801008387 */ /* 0x0003e80000100a00 */
[----:B------:R2:W-:Y:S04]  /*06e0*/  @!P0 STL.64 [R1+0x10], R6 ;  /* 0x0000100601008387 */ /* 0x0005e80000100a00 */
[----:B------:R-:W4:Y:S01]  /*06f0*/  @!P0 LDL.64 R22, [R27] ;  /* 0x000000001b168983 */ /* 0x000f220000100a00 */
[----:B------:R-:W5:Y:S01]  /*0700*/  S2R R25, SR_TID.Z ;  /* 0x0000000000197919 */ /* 0x000f620000002300 */
[----:B------:R-:W-:Y:S01]  /*0710*/  UIADD3 UR7, UP0, UPT, UR4, 0x2, URZ ;  /* 0x0000000204077890 */ /* 0x000fe2000ff1e0ff */
[----:B-----5:R-:W-:-:S03]  /*0720*/  IMAD R0, R16, UR6, R25 ;  /* 0x0000000610007c24 */ /* 0x020fc6000f8e0219 */
[----:B------:R-:W-:Y:S02]  /*0730*/  UIADD3.X UR10, UPT, UPT, URZ, UR5, URZ, UP0, !UPT ;  /* 0x00000005ff0a7290 */ /* 0x000fe400087fe4ff */
[----:B------:R-:W-:-:S04]  /*0740*/  IADD3 R0, P2, PT, R17, R0, RZ ;  /* 0x0000000011007210 */ /* 0x000fc80007f5e0ff */
[----:B------:R-:W-:Y:S01]  /*0750*/  ISETP.NE.U32.AND P1, PT, R0, UR7, PT ;  /* 0x0000000700007c0c */ /* 0x000fe2000bf25070 */
[----:B------:R-:W-:-:S05]  /*0760*/  IMAD.X R26, RZ, RZ, RZ, P2 ;  /* 0x000000ffff1a7224 */ /* 0x000fca00010e06ff */
[----:B------:R-:W-:Y:S01]  /*0770*/  ISETP.NE.AND.EX P1, PT, R26, UR10, PT, P1 ;  /* 0x0000000a1a007c0c */ /* 0x000fe2000bf25310 */
[----:B----4-:R-:W4:Y:S08]  /*0780*/  @!P0 F2I.S64.F64.TRUNC R22, R22 ;  /* 0x0000001600168311 */ /* 0x010f30000030d900 */
[----:B----4-:R-:W3:Y:S02]  /*0790*/  @!P0 I2F.F64.S64 R24, R22 ;  /* 0x0000001600188312 */ /* 0x010ee40000301c00 */
[----:B---3--:R-:W-:-:S07]  /*07a0*/  @!P0 DADD R2, R2, R24 ;  /* 0x0000000002028229 */ /* 0x008fce0000000018 */
[----:B------:R3:W-:Y:S01]  /*07b0*/  @!P0 STG.E.64 desc[UR8][R10.64], R2 ;  /* 0x000000020a008986 */ /* 0x0007e2000c101b08 */
[----:B------:R-:W-:Y:S06]  /*07c0*/  BAR.SYNC.DEFER_BLOCKING 0x0 ;  /* 0x0000000000007b1d */ /* 0x000fec0000010000 */
[----:B0-----:R-:W4:Y:S04]  /*07d0*/  @!P1 LDG.E.64 R4, desc[UR8][R14.64+-0x8] ;  /* 0xfffff8080e049981 */ /* 0x001f28000c1e1b00 */
[----:B-1----:R-:W4:Y:S04]  /*07e0*/  @!P1 LDG.E.64 R8, desc[UR8][R14.64] ;  /* 0x000000080e089981 */ /* 0x002f28000c1e1b00 */
[----:B--2---:R-:W2:Y:S01]  /*07f0*/  @!P1 LDG.E.64 R6, desc[UR8][R10.64+-0x8] ;  /* 0xfffff8080a069981 */ /* 0x004ea2000c1e1b00 */
[----:B------:R-:W-:Y:S01]  /*0800*/  PLOP3.LUT P0, PT, PT, PT, PT, 0x8, 0x80 ;  /* 0x000000000080781c */ /* 0x000fe20003f0e170 */
[----:B------:R-:W-:Y:S01]  /*0810*/  @!P1 IMAD.MOV.U32 R22, RZ, RZ, 0x1 ;  /* 0x00000001ff169424 */ /* 0x000fe200078e00ff */
[----:B----4-:R-:W-:-:S06]  /*0820*/  @!P1 DSETP.GEU.AND P2, PT, R4, R8, PT ;  /* 0x000000080400922a */ /* 0x010fcc0003f4e000 */
[----:B------:R-:W-:Y:S01]  /*0830*/  @!P1 PLOP3.LUT P0, PT, P2, PT, PT, 0x80, 0x8 ;  /* 0x000000000008981c */ /* 0x000fe2000170f070 */
[--C-:B--2---:R-:W-:Y:S02]  /*0840*/  @!P1 DSETP.GEU.AND P2, PT, R4, R6.reuse, PT ;  /* 0x000000060400922a */ /* 0x104fe40003f4e000 */
[----:B------:R-:W-:-:S04]  /*0850*/  @!P1 DSETP.GEU.AND P3, PT, R8, R6, PT ;  /* 0x000000060800922a */ /* 0x000fc80003f6e000 */
[----:B---3--:R-:W-:-:S06]  /*0860*/  @!P1 SEL R2, RZ, 0x2, !P2 ;  /* 0x00000002ff029807 */ /* 0x008fcc0005000000 */
[----:B------:R-:W-:Y:S01]  /*0870*/  @P0 SEL R2, R22, 0x2, !P3 ;  /* 0x0000000216020807 */ /* 0x000fe20005800000 */
[----:B------:R-:W-:Y:S04]  /*0880*/  @!P1 STL.64 [R1], R4 ;  /* 0x0000000401009387 */ /* 0x000fe80000100a00 */
[----:B------:R-:W-:Y:S01]  /*0890*/  @!P1 IMAD.U32 R27, R2, 0x8, R1 ;  /* 0x00000008021b9824 */ /* 0x000fe200078e0001 */
[----:B------:R-:W-:Y:S04]  /*08a0*/  @!P1 STL.64 [R1+0x8], R8 ;  /* 0x0000080801009387 */ /* 0x000fe80000100a00 */
[----:B------:R0:W-:Y:S04]  /*08b0*/  @!P1 STL.64 [R1+0x10], R6 ;  /* 0x0000100601009387 */ /* 0x0001e80000100a00 */
[----:B------:R-:W2:Y:S04]  /*08c0*/  @!P1 LDL.64 R22, [R27] ;  /* 0x000000001b169983 */ /* 0x000ea80000100a00 */
[----:B------:R-:W3:Y:S01]  /*08d0*/  @!P1 LDG.E.64 R2, desc[UR8][R12.64] ;  /* 0x000000080c029981 */ /* 0x000ee2000c1e1b00 */
[----:B------:R-:W-:-:S04]  /*08e0*/  UIADD3 UR7, UP0, UPT, UR4, 0x3, URZ ;  /* 0x0000000304077890 */ /* 0x000fc8000ff1e0ff */
[----:B------:R-:W-:Y:S02]  /*08f0*/  UIADD3.X UR10, UPT, UPT, URZ, UR5, URZ, UP0, !UPT ;  /* 0x00000005ff0a7290 */ /* 0x000fe400087fe4ff */
[----:B------:R-:W-:-:S04]  /*0900*/  ISETP.NE.U32.AND P0, PT, R0, UR7, PT ;  /* 0x0000000700007c0c */ /* 0x000fc8000bf05070 */
[----:B------:R-:W-:Y:S01]  /*0910*/  ISETP.NE.AND.EX P0, PT, R26, UR10, PT, P0 ;  /* 0x0000000a1a007c0c */ /* 0x000fe2000bf05300 */
[----:B--2---:R-:W1:Y:S08]  /*0920*/  @!P1 F2I.S64.F64.TRUNC R22, R22 ;  /* 0x0000001600169311 */ /* 0x004e70000030d900 */
[----:B-1----:R-:W3:Y:S02]  /*0930*/  @!P1 I2F.F64.S64 R24, R22 ;  /* 0x0000001600189312 */ /* 0x002ee40000301c00 */
[----:B---3--:R-:W-:-:S07]  /*0940*/  @!P1 DADD R24, R2, R24 ;  /* 0x0000000002189229 */ /* 0x008fce0000000018 */
[----:B------:R1:W-:Y:S01]  /*0950*/  @!P1 STG.E.64 desc[UR8][R10.64], R24 ;  /* 0x000000180a009986 */ /* 0x0003e2000c101b08 */
[----:B------:R-:W-:Y:S06]  /*0960*/  BAR.SYNC.DEFER_BLOCKING 0x0 ;  /* 0x0000000000007b1d */ /* 0x000fec0000010000 */
[----:B------:R-:W2:Y:S04]  /*0970*/  @!P0 LDG.E.64 R2, desc[UR8][R14.64+-0x8] ;  /* 0xfffff8080e028981 */ /* 0x000ea8000c1e1b00 */
[----:B0-----:R-:W2:Y:S04]  /*0980*/  @!P0 LDG.E.64 R6, desc[UR8][R14.64] ;  /* 0x000000080e068981 */ /* 0x001ea8000c1e1b00 */
[----:B------:R-:W3:Y:S01]  /*0990*/  @!P0 LDG.E.64 R4, desc[UR8][R10.64+-0x8] ;  /* 0xfffff8080a048981 */ /* 0x000ee2000c1e1b00 */
[----:B------:R-:W-:Y:S01]  /*09a0*/  PLOP3.LUT P1, PT, PT, PT, PT, 0x8, 0x80 ;  /* 0x000000000080781c */ /* 0x000fe20003f2e170 */
[----:B------:R-:W-:Y:S01]  /*09b0*/  @!P0 IMAD.MOV.U32 R8, RZ, RZ, 0x1 ;  /* 0x00000001ff088424 */ /* 0x000fe200078e00ff */
[----:B--2---:R-:W-:-:S06]  /*09c0*/  @!P0 DSETP.GEU.AND P2, PT, R2, R6, PT ;  /* 0x000000060200822a */ /* 0x004fcc0003f4e000 */
[----:B------:R-:W-:Y:S01]  /*09d0*/  @!P0 PLOP3.LUT P1, PT, P2, PT, PT, 0x80, 0x8 ;  /* 0x000000000008881c */ /* 0x000fe2000172f070 */
[--C-:B---3--:R-:W-:Y:S02]  /*09e0*/  @!P0 DSETP.GEU.AND P2, PT, R2, R4.reuse, PT ;  /* 0x000000040200822a */ /* 0x108fe40003f4e000 */
[----:B------:R-:W-:-:S04]  /*09f0*/  @!P0 DSETP.GEU.AND P3, PT, R6, R4, PT ;  /* 0x000000040600822a */ /* 0x000fc80003f6e000 */
[----:B------:R-:W-:-:S06]  /*0a00*/  @!P0 SEL R0, RZ, 0x2, !P2 ;  /* 0x00000002ff008807 */ /* 0x000fcc0005000000 */
[----:B------:R-:W-:Y:S01]  /*0a10*/  @P1 SEL R0, R8, 0x2, !P3 ;  /* 0x0000000208001807 */ /* 0x000fe20005800000 */
[----:B------:R2:W-:Y:S04]  /*0a20*/  @!P0 STL.64 [R1], R2 ;  /* 0x0000000201008387 */ /* 0x0005e80000100a00 */
[----:B------:R-:W-:Y:S01]  /*0a30*/  @!P0 IMAD.U32 R0, R0, 0x8, R1 ;  /* 0x0000000800008824 */ /* 0x000fe200078e0001 */
[----:B------:R2:W-:Y:S04]  /*0a40*/  @!P0 STL.64 [R1+0x8], R6 ;  /* 0x0000080601008387 */ /* 0x0005e80000100a00 */
[----:B------:R2:W-:Y:S04]  /*0a50*/  @!P0 STL.64 [R1+0x10], R4 ;  /* 0x0000100401008387 */ /* 0x0005e80000100a00 */
[----:B------:R-:W3:Y:S04]  /*0a60*/  @!P0 LDL.64 R22, [R0] ;  /* 0x0000000000168983 */ /* 0x000ee80000100a00 */
[----:B------:R-:W4:Y:S01]  /*0a70*/  @!P0 LDG.E.64 R8, desc[UR8][R12.64] ;  /* 0x000000080c088981 */ /* 0x000f22000c1e1b00 */
[----:B------:R-:W-:-:S04]  /*0a80*/  UIADD3 UR4, UP0, UPT, UR4, 0x4, URZ ;  /* 0x0000000404047890 */ /* 0x000fc8000ff1e0ff */
[----:B------:R-:W-:Y:S01]  /*0a90*/  UIADD3.X UR5, UPT, UPT, URZ, UR5, URZ, UP0, !UPT ;  /* 0x00000005ff057290 */ /* 0x000fe200087fe4ff */
[----:B------:R-:W-:-:S04]  /*0aa0*/  IADD3 R21, P1, PT, R21, -0x4, RZ ;  /* 0xfffffffc15157810 */ /* 0x000fc80007f3e0ff */
[----:B------:R-:W-:Y:S01]  /*0ab0*/  IADD3.X R18, PT, PT, R18, -0x1, RZ, P1, !PT ;  /* 0xffffffff12127810 */ /* 0x000fe20000ffe4ff */
[----:B---3--:R-:W1:Y:S08]  /*0ac0*/  @!P0 F2I.S64.F64.TRUNC R22, R22 ;  /* 0x0000001600168311 */ /* 0x008e70000030d900 */
[----:B-1----:R-:W4:Y:S02]  /*0ad0*/  @!P0 I2F.F64.S64 R24, R22 ;  /* 0x0000001600188312 */ /* 0x002f240000301c00 */
[----:B----4-:R-:W-:-:S07]  /*0ae0*/  @!P0 DADD R8, R8, R24 ;  /* 0x0000000008088229 */ /* 0x010fce0000000018 */
[----:B------:R2:W-:Y:S01]  /*0af0*/  @!P0 STG.E.64 desc[UR8][R10.64], R8 ;  /* 0x000000080a008986 */ /* 0x0005e2000c101b08 */
[----:B------:R-:W-:Y:S01]  /*0b00*/  BAR.SYNC.DEFER_BLOCKING 0x0 ;  /* 0x0000000000007b1d */ /* 0x000fe20000010000 */
[----:B------:R-:W-:-:S04]  /*0b10*/  ISETP.NE.U32.AND P0, PT, R20, UR4, PT ;  /* 0x0000000414007c0c */ /* 0x000fc8000bf05070 */
[----:B------:R-:W-:-:S13]  /*0b20*/  ISETP.NE.AND.EX P0, PT, R19, UR5, PT, P0 ;  /* 0x0000000513007c0c */ /* 0x000fda000bf05300 */
[----:B--2---:R-:W-:Y:S05]  /*0b30*/  @P0 BRA `(.L_x_29) ;  /* 0xfffffff8002c0947 */ /* 0x004fea000383ffff */
[----:B------:R-:W-:Y:S02]  /*0b40*/  IMAD.MOV.U32 R0, RZ, RZ, R20 ;  /* 0x000000ffff007224 */ /* 0x000fe400078e0014 */
[----:B------:R-:W-:-:S07]  /*0b50*/  IMAD.MOV.U32 R21, RZ, RZ, R19 ;  /* 0x000000ffff157224 */ /* 0x000fce00078e0013 */
.L_x_28:
[----:B------:R-:W1:Y:S01]  /*0b60*/  LDCU UR4, c[0x0][0x390] ;  /* 0x00007200ff0477ac */ /* 0x000e620008000800 */
[----:B------:R-:W1:Y:S02]  /*0b70*/  LDCU UR5, c[0x0][0x388] ;  /* 0x00007100ff0577ac */ /* 0x000e640008000800 */
[----:B-1----:R-:W-:-:S04]  /*0b80*/  UIADD3 UR5, UPT, UPT, UR5, UR4, URZ ;  /* 0x0000000405057290 */ /* 0x002fc8000fffe0ff */
[----:B------:R-:W-:-:S06]  /*0b90*/  ULOP3.LUT UR5, UR5, 0x3, URZ, 0xc0, !UPT ;  /* 0x0000000305057892 */ /* 0x000fcc000f8ec0ff */
[----:B------:R-:W-:-:S04]  /*0ba0*/  ISETP.NE.U32.AND P0, PT, RZ, UR5, PT ;  /* 0x00000005ff007c0c */ /* 0x000fc8000bf05070 */
[----:B------:R-:W-:-:S13]  /*0bb0*/  ISETP.NE.AND.EX P0, PT, RZ, RZ, PT, P0 ;  /* 0x000000ffff00720c */ /* 0x000fda0003f05300 */
[----:B0-----:R-:W-:Y:S05]  /*0bc0*/  @!P0 EXIT ;  /* 0x000000000000894d */ /* 0x001fea0003800000 */
[----:B------:R-:W0:Y:S01]  /*0bd0*/  S2R R2, SR_TID.Z ;  /* 0x0000000000027919 */ /* 0x000e220000002300 */
[----:B------:R-:W-:Y:S01]  /*0be0*/  IMAD.MOV.U32 R3, RZ, RZ, RZ ;  /* 0x000000ffff037224 */ /* 0x000fe200078e00ff */
[----:B------:R-:W-:Y:S01]  /*0bf0*/  UMOV UR4, URZ ;  /* 0x000000ff00047c82 */ /* 0x000fe20008000000 */
[----:B0-----:R-:W-:-:S03]  /*0c00*/  IMAD.WIDE.U32 R2, R16, UR6, R2 ;  /* 0x0000000610027c25 */ /* 0x001fc6000f8e0002 */
[----:B------:R-:W-:-:S04]  /*0c10*/  IADD3 R20, P0, P1, -R0, R2, R17 ;  /* 0x0000000200147210 */ /* 0x000fc8000791e111 */
[----:B------:R-:W-:-:S09]  /*0c20*/  IADD3.X R21, PT, PT, ~R21, R3, RZ, P0, P1 ;  /* 0x0000000315157210 */ /* 0x000fd200007e25ff */
.L_x_30:
[----:B------:R-:W-:-:S04]  /*0c30*/  ISETP.NE.U32.AND P0, PT, R20, RZ, PT ;  /* 0x000000ff1400720c */ /* 0x000fc80003f05070 */
[----:B------:R-:W-:-:S13]  /*0c40*/  ISETP.NE.AND.EX P0, PT, R21, RZ, PT, P0 ;  /* 0x000000ff1500720c */ /* 0x000fda0003f05300 */
[----:B0-----:R-:W2:Y:S04]  /*0c50*/  @!P0 LDG.E.64 R4, desc[UR8][R14.64+-0x8] ;  /* 0xfffff8080e048981 */ /* 0x001ea8000c1e1b00 */
[----:B------:R-:W3:Y:S04]  /*0c60*/  @!P0 LDG.E.64 R6, desc[UR8][R14.64] ;  /* 0x000000080e068981 */ /* 0x000ee8000c1e1b00 */
[----:B------:R-:W4:Y:S01]  /*0c70*/  @!P0 LDG.E.64 R8, desc[UR8][R10.64+-0x8] ;  /* 0xfffff8080a088981 */ /* 0x000f22000c1e1b00 */
[----:B------:R-:W-:Y:S01]  /*0c80*/  PLOP3.LUT P1, PT, PT, PT, PT, 0x8, 0x80 ;  /* 0x000000000080781c */ /* 0x000fe20003f2e170 */
[----:B------:R-:W-:-:S02]  /*0c90*/  @!P0 IMAD.MOV.U32 R2, RZ, RZ, 0x1 ;  /* 0x00000001ff028424 */ /* 0x000fc400078e00ff */
        /* <DEDUP_REMOVED lines=9> */
[----:B------:R-:W2:Y:S03]  /*0d30*/  @!P0 LDG.E.64 R2, desc[UR8][R12.64] ;  /* 0x000000080c028981 */ /* 0x000ea6000c1e1b00 */
[----:B------:R-:W-:-:S05]  /*0d40*/  @!P0 IMAD.U32 R0, R0, 0x8, R1 ;  /* 0x0000000800008824 */ /* 0x000fca00078e0001 */
[----:B------:R-:W3:Y:S01]  /*0d50*/  @!P0 LDL.64 R16, [R0] ;  /* 0x0000000000108983 */ /* 0x000ee20000100a00 */
[----:B------:R-:W-:-:S04]  /*0d60*/  UIADD3 UR5, UP0, UPT, UR5, -0x1, URZ ;  /* 0xffffffff05057890 */ /* 0x000fc8000ff1e0ff */
[----:B------:R-:W-:Y:S02]  /*0d70*/  UIADD3.X UR4, UPT, UPT, UR4, -0x1, URZ, UP0, !UPT ;  /* 0xffffffff04047890 */ /* 0x000fe400087fe4ff */
[----:B------:R-:W-:-:S04]  /*0d80*/  UISETP.NE.U32.AND UP0, UPT, UR5, URZ, UPT ;  /* 0x000000ff0500728c */ /* 0x000fc8000bf05070 */
[----:B------:R-:W-:Y:S01]  /*0d90*/  UISETP.NE.AND.EX UP0, UPT, UR4, URZ, UPT, UP0 ;  /* 0x000000ff0400728c */ /* 0x000fe2000bf05300 */
[----:B---3--:R-:W1:Y:S08]  /*0da0*/  @!P0 F2I.S64.F64.TRUNC R16, R16 ;  /* 0x0000001000108311 */ /* 0x008e70000030d900 */
[----:B-1----:R-:W2:Y:S02]  /*0db0*/  @!P0 I2F.F64.S64 R18, R16 ;  /* 0x0000001000128312 */ /* 0x002ea40000301c00 */
[----:B--2---:R-:W-:-:S07]  /*0dc0*/  @!P0 DADD R2, R2, R18 ;  /* 0x0000000002028229 */ /* 0x004fce0000000012 */
[----:B------:R0:W-:Y:S01]  /*0dd0*/  @!P0 STG.E.64 desc[UR8][R10.64], R2 ;  /* 0x000000020a008986 */ /* 0x0001e2000c101b08 */
[----:B------:R-:W-:Y:S01]  /*0de0*/  BAR.SYNC.DEFER_BLOCKING 0x0 ;  /* 0x0000000000007b1d */ /* 0x000fe20000010000 */
[----:B------:R-:W-:-:S04]  /*0df0*/  IADD3 R20, P0, PT, R20, -0x1, RZ ;  /* 0xffffffff14147810 */ /* 0x000fc80007f1e0ff */
[----:B------:R-:W-:Y:S01]  /*0e00*/  IADD3.X R21, PT, PT, R21, -0x1, RZ, P0, !PT ;  /* 0xffffffff15157810 */ /* 0x000fe200007fe4ff */
[----:B------:R-:W-:Y:S08]  /*0e10*/  BRA.U UP0, `(.L_x_30) ;  /* 0xfffffffd00847547 */ /* 0x000ff0000b83ffff */
[----:B------:R-:W-:Y:S05]  /*0e20*/  EXIT ;  /* 0x000000000000794d */ /* 0x000fea0003800000 */
.L_x_31:
        /* <DEDUP_REMOVED lines=13> */
.L_x_39:


//--------------------- .nv.shared._Z20matrix_vector_kernelllPdS_S_ --------------------------
	.section	.nv.shared._Z20matrix_vector_kernelllPdS_S_,"aw",@nobits
	.sectionflags	@""
	.align	16
	.zero		1024


//--------------------- .nv.shared.reserved.0     --------------------------
	.section	.nv.shared.reserved.0,"aw",@nobits
	.weak		__nv_reservedSMEM_offset_0_alias
	.size		__nv_reservedSMEM_offset_0_alias, 0, 64
	.other		__nv_reservedSMEM_offset_0_alias,@"STO_CUDA_RESERVED_SHARED STV_DEFAULT"
__nv_reservedSMEM_offset_0_alias:
	.zero		0
	.zero		64


//--------------------- .nv.shared._Z20get_patch_similarityllllPdS_ --------------------------
	.section	.nv.shared._Z20get_patch_similarityllllPdS_,"aw",@nobits
	.sectionflags	@""
	.align	16
	.zero		1024


//--------------------- .nv.shared._Z19cumulative_sum_rowslllPd --------------------------
	.section	.nv.shared._Z19cumulative_sum_rowslllPd,"aw",@nobits
	.sectionflags	@""
	.align	16
	.zero		1024


//--------------------- .nv.shared._Z19cumulative_sum_colslllPd --------------------------
	.section	.nv.shared._Z19cumulative_sum_colslllPd,"aw",@nobits
	.sectionflags	@""
	.align	16
	.zero		1024


//--------------------- .nv.shared._Z20get_pixel_similaritylllPdS_S_ --------------------------
	.section	.nv.shared._Z20get_pixel_similaritylllPdS_S_,"aw",@nobits
	.sectionflags	@""
	.align	16
	.zero		1024


//--------------------- .nv.shared._Z24traceback_correspondancelllPdPlPc --------------------------
	.section	.nv.shared._Z24traceback_correspondancelllPdPlPc,"aw",@nobits
	.sectionflags	@""
	.align	16
	.zero		1024


//--------------------- .nv.shared._Z20find_correspondanceslllPdS_ --------------------------
	.section	.nv.shared._Z20find_correspondanceslllPdS_,"aw",@nobits
	.sectionflags	@""
	.align	16
	.zero		1024


//--------------------- .nv.constant0._Z20matrix_vector_kernelllPdS_S_ --------------------------
	.section	.nv.constant0._Z20matrix_vector_kernelllPdS_S_,"a",@progbits
	.sectionflags	@""
	.align	4
.nv.constant0._Z20matrix_vector_kernelllPdS_S_:
	.zero		936


//--------------------- .nv.constant0._Z20get_patch_similarityllllPdS_ --------------------------
	.section	.nv.constant0._Z20get_patch_similarityllllPdS_,"a",@progbits
	.sectionflags	@""
	.align	4
.nv.constant0._Z20get_patch_similarityllllPdS_:
	.zero		944


//--------------------- .nv.constant0._Z19cumulative_sum_rowslllPd --------------------------
	.section	.nv.constant0._Z19cumulative_sum_rowslllPd,"a",@progbits
	.sectionflags	@""
	.align	4
.nv.constant0._Z19cumulative_sum_rowslllPd:
	.zero		928


//--------------------- .nv.constant0._Z19cumulative_sum_colslllPd --------------------------
	.section	.nv.constant0._Z19cumulative_sum_colslllPd,"a",@progbits
	.sectionflags	@""
	.align	4
.nv.constant0._Z19cumulative_sum_colslllPd:
	.zero		928


//--------------------- .nv.constant0._Z20get_pixel_similaritylllPdS_S_ --------------------------
	.section	.nv.constant0._Z20get_pixel_similaritylllPdS_S_,"a",@progbits
	.sectionflags	@""
	.align	4
.nv.constant0._Z20get_pixel_similaritylllPdS_S_:
	.zero		944


//--------------------- .nv.constant0._Z24traceback_correspondancelllPdPlPc --------------------------
	.section	.nv.constant0._Z24traceback_correspondancelllPdPlPc,"a",@progbits
	.sectionflags	@""
	.align	4
.nv.constant0._Z24traceback_correspondancelllPdPlPc:
	.zero		944


//--------------------- .nv.constant0._Z20find_correspondanceslllPdS_ --------------------------
	.section	.nv.constant0._Z20find_correspondanceslllPdS_,"a",@progbits
	.sectionflags	@""
	.align	4
.nv.constant0._Z20find_correspondanceslllPdS_:
	.zero		936


//--------------------- SYMBOLS --------------------------

	.type		.nv.reservedSmem.offset0,@object
	.size		.nv.reservedSmem.offset0,0x4
	.type		.nv.reservedSmem.cap,@object
	.size		.nv.reservedSmem.cap,0x4
